	.headerflags	@"EF_CUDA_TEXMODE_UNIFIED EF_CUDA_64BIT_ADDRESS EF_CUDA_SM86 EF_CUDA_VIRTUAL_SM(EF_CUDA_SM86)"
	.elftype	@"ET_EXEC"


//--------------------- .nv.info                  --------------------------
	.section	.nv.info,"",@"SHT_CUDA_INFO"
	.align	4


	//----- nvinfo : EIATTR_REGCOUNT
	.align		4
        /*0000*/ 	.byte	0x04, 0x2f
        /*0002*/ 	.short	(.L_1 - .L_0)
	.align		4
.L_0:
        /*0004*/ 	.word	index@(triton_mm)
        /*0008*/ 	.word	0x00000080


	//----- nvinfo : EIATTR_MAX_STACK_SIZE
	.align		4
.L_1:
        /*000c*/ 	.byte	0x04, 0x23
        /*000e*/ 	.short	(.L_3 - .L_2)
	.align		4
.L_2:
        /*0010*/ 	.word	index@(triton_mm)
        /*0014*/ 	.word	0x00000000


	//----- nvinfo : EIATTR_MIN_STACK_SIZE
	.align		4
.L_3:
        /*0018*/ 	.byte	0x04, 0x12
        /*001a*/ 	.short	(.L_5 - .L_4)
	.align		4
.L_4:
        /*001c*/ 	.word	index@(triton_mm)
        /*0020*/ 	.word	0x00000000


	//----- nvinfo : EIATTR_FRAME_SIZE
	.align		4
.L_5:
        /*0024*/ 	.byte	0x04, 0x11
        /*0026*/ 	.short	(.L_7 - .L_6)
	.align		4
.L_6:
        /*0028*/ 	.word	index@(triton_mm)
        /*002c*/ 	.word	0x00000000
.L_7:


//--------------------- .nv.info.triton_mm        --------------------------
	.section	.nv.info.triton_mm,"",@"SHT_CUDA_INFO"
	.align	4


	//----- nvinfo : EIATTR_CUDA_API_VERSION
	.align		4
        /*0000*/ 	.byte	0x04, 0x37
        /*0002*/ 	.short	(.L_9 - .L_8)
.L_8:
        /*0004*/ 	.word	0x0000007b


	//----- nvinfo : EIATTR_SW2861232_WAR
	.align		4
.L_9:
        /*0008*/ 	.byte	0x01, 0x35
	.zero		2


	//----- nvinfo : EIATTR_PARAM_CBANK
	.align		4
        /*000c*/ 	.byte	0x04, 0x0a
        /*000e*/ 	.short	(.L_11 - .L_10)
	.align		4
.L_10:
        /*0010*/ 	.word	index@(.nv.constant0.triton_mm)
        /*0014*/ 	.short	0x0160
        /*0016*/ 	.short	0x001c


	//----- nvinfo : EIATTR_CBANK_PARAM_SIZE
	.align		4
.L_11:
        /*0018*/ 	.byte	0x03, 0x19
        /*001a*/ 	.short	0x001c


	//----- nvinfo : EIATTR_KPARAM_INFO
	.align		4
        /*001c*/ 	.byte	0x04, 0x17
        /*001e*/ 	.short	(.L_13 - .L_12)
.L_12:
        /*0020*/ 	.word	0x00000000
        /*0024*/ 	.short	0x0003
        /*0026*/ 	.short	0x0018
        /*0028*/ 	.byte	0x00, 0xf0, 0x11, 0x00


	//----- nvinfo : EIATTR_KPARAM_INFO
	.align		4
.L_13:
        /*002c*/ 	.byte	0x04, 0x17
        /*002e*/ 	.short	(.L_15 - .L_14)
.L_14:
        /*0030*/ 	.word	0x00000000
        /*0034*/ 	.short	0x0002
        /*0036*/ 	.short	0x0010
        /*0038*/ 	.byte	0x00, 0xf0, 0x21, 0x00


	//----- nvinfo : EIATTR_KPARAM_INFO
	.align		4
.L_15:
        /*003c*/ 	.byte	0x04, 0x17
        /*003e*/ 	.short	(.L_17 - .L_16)
.L_16:
        /*0040*/ 	.word	0x00000000
        /*0044*/ 	.short	0x0001
        /*0046*/ 	.short	0x0008
        /*0048*/ 	.byte	0x00, 0xf0, 0x21, 0x00


	//----- nvinfo : EIATTR_KPARAM_INFO
	.align		4
.L_17:
        /*004c*/ 	.byte	0x04, 0x17
        /*004e*/ 	.short	(.L_19 - .L_18)
.L_18:
        /*0050*/ 	.word	0x00000000
        /*0054*/ 	.short	0x0000
        /*0056*/ 	.short	0x0000
        /*0058*/ 	.byte	0x00, 0xf0, 0x21, 0x00


	//----- nvinfo : EIATTR_MAXREG_COUNT
	.align		4
.L_19:
        /*005c*/ 	.byte	0x03, 0x1b
        /*005e*/ 	.short	0x00ff


	//----- nvinfo : EIATTR_EXIT_INSTR_OFFSETS
	.align		4
        /*0060*/ 	.byte	0x04, 0x1c
        /*0062*/ 	.short	(.L_21 - .L_20)


	//   ....[0]....
.L_20:
        /*0064*/ 	.word	0x00000040


	//   ....[1]....
        /*0068*/ 	.word	0x00005ac0


	//   ....[2]....
        /*006c*/ 	.word	0x00005b10


	//----- nvinfo : EIATTR_MAX_THREADS
	.align		4
.L_21:
        /*0070*/ 	.byte	0x04, 0x05
        /*0072*/ 	.short	(.L_23 - .L_22)
.L_22:
        /*0074*/ 	.word	0x00000080
        /*0078*/ 	.word	0x00000001
        /*007c*/ 	.word	0x00000001
.L_23:


//--------------------- .nv.rel.action            --------------------------
	.section	.nv.rel.action,"",@"SHT_CUDA_RELOCINFO"
	.align	8
	.sectionentsize	8
        /*0000*/ 	.byte	0x73, 0x00, 0x00, 0x00, 0x00, 0x00, 0x00, 0x00, 0x00, 0x00, 0x00, 0x11, 0x25, 0x00, 0x05, 0x36


//--------------------- .nv.constant0.triton_mm   --------------------------
	.section	.nv.constant0.triton_mm,"a",@progbits
	.align	4
.nv.constant0.triton_mm:
	.zero		380


//--------------------- .text.triton_mm           --------------------------
	.section	.text.triton_mm,"ax",@progbits
	.sectionflags	@"SHF_BARRIERS=1"
	.sectioninfo	@"SHI_REGISTERS=128"
	.align	128
        .global         triton_mm
        .type           triton_mm,@function
        .size           triton_mm,(.L_x_3 - triton_mm)
        .other          triton_mm,@"STO_CUDA_ENTRY STV_DEFAULT"
triton_mm:
.text.triton_mm:
[----:B------:R-:W-:-:S02]  /*0000*/  MOV R1, c[0x0][0x28] ;  /* 0x00000a0000017a02 */ /* 0x000fc40000000f00 */
[----:B------:R-:W-:-:S05]  /*0010*/  MOV R4, c[0x0][0x178] ;  /* 0x00005e0000047a02 */ /* 0x000fca0000000f00 */
[----:B------:R-:W-:-:S05]  /*0020*/  IMAD R0, R4, 0x1900, RZ ;  /* 0x0000190004007824 */ /* 0x000fca00078e02ff */
[----:B------:R-:W-:-:S13]  /*0030*/  ISETP.NE.AND P0, PT, R0, RZ, PT ;  /* 0x000000ff0000720c */ /* 0x000fda0003f05270 */
[----:B------:R-:W-:Y:S05]  /*0040*/  @!P0 EXIT ;  /* 0x000000000000894d */ /* 0x000fea0003800000 */
[----:B------:R-:W1:Y:S01]  /*0050*/  S2R R10, SR_CTAID.X ;  /* 0x00000000000a7919 */ /* 0x000e620000002500 */
[----:B------:R-:W-:Y:S01]  /*0060*/  IMAD R4, R4, 0x32, RZ ;  /* 0x0000003204047824 */ /* 0x000fe200078e02ff */
[----:B------:R-:W-:Y:S01]  /*0070*/  MOV R27, 0x4 ;  /* 0x00000004001b7802 */ /* 0x000fe20000000f00 */
[----:B------:R-:W-:Y:S01]  /*0080*/  ULDC.64 UR6, c[0x0][0x118] ;  /* 0x0000460000067ab9 */ /* 0x000fe20000000a00 */
[----:B------:R-:W2:Y:S01]  /*0090*/  S2R R16, SR_TID.X ;  /* 0x0000000000107919 */ /* 0x000ea20000002100 */
[----:B------:R-:W-:Y:S01]  /*00a0*/  MOV R79, RZ ;  /* 0x000000ff004f7202 */ /* 0x000fe20000000f00 */
[----:B------:R-:W-:Y:S01]  /*00b0*/  CS2R R44, SRZ ;  /* 0x00000000002c7805 */ /* 0x000fe2000001ff00 */
[----:B------:R-:W-:Y:S01]  /*00c0*/  IADD3 R0, R4, 0x3f, RZ ;  /* 0x0000003f04007810 */ /* 0x000fe20007ffe0ff */
[----:B------:R-:W-:Y:S01]  /*00d0*/  CS2R R46, SRZ ;  /* 0x00000000002e7805 */ /* 0x000fe2000001ff00 */
[----:B------:R-:W-:Y:S01]  /*00e0*/  IABS R19, R4 ;  /* 0x0000000400137213 */ /* 0x000fe20000000000 */
[----:B------:R-:W-:Y:S01]  /*00f0*/  CS2R R60, SRZ ;  /* 0x00000000003c7805 */ /* 0x000fe2000001ff00 */
[----:B------:R-:W-:Y:S01]  /*0100*/  SHF.R.S32.HI R3, RZ, 0x1f, R0 ;  /* 0x0000001fff037819 */ /* 0x000fe20000011400 */
[----:B------:R-:W-:Y:S01]  /*0110*/  CS2R R62, SRZ ;  /* 0x00000000003e7805 */ /* 0x000fe2000001ff00 */
[----:B------:R-:W3:Y:S01]  /*0120*/  I2F.RP R9, R19 ;  /* 0x0000001300097306 */ /* 0x000ee20000209400 */
[----:B------:R-:W-:Y:S01]  /*0130*/  CS2R R28, SRZ ;  /* 0x00000000001c7805 */ /* 0x000fe2000001ff00 */
[----:B------:R-:W-:Y:S01]  /*0140*/  LEA.HI R3, R3, R0, RZ, 0x6 ;  /* 0x0000000003037211 */ /* 0x000fe200078f30ff */
[----:B------:R-:W-:Y:S01]  /*0150*/  CS2R R30, SRZ ;  /* 0x00000000001e7805 */ /* 0x000fe2000001ff00 */
[----:B------:R-:W-:Y:S01]  /*0160*/  CS2R R32, SRZ ;  /* 0x0000000000207805 */ /* 0x000fe2000001ff00 */
[----:B------:R-:W-:Y:S01]  /*0170*/  CS2R R34, SRZ ;  /* 0x0000000000227805 */ /* 0x000fe2000001ff00 */
[----:B------:R-:W-:Y:S01]  /*0180*/  CS2R R48, SRZ ;  /* 0x0000000000307805 */ /* 0x000fe2000001ff00 */
[----:B------:R-:W-:Y:S01]  /*0190*/  CS2R R50, SRZ ;  /* 0x0000000000327805 */ /* 0x000fe2000001ff00 */
[----:B------:R-:W-:Y:S01]  /*01a0*/  CS2R R56, SRZ ;  /* 0x0000000000387805 */ /* 0x000fe2000001ff00 */
[----:B------:R-:W-:Y:S01]  /*01b0*/  CS2R R58, SRZ ;  /* 0x00000000003a7805 */ /* 0x000fe2000001ff00 */
[----:B------:R-:W-:Y:S01]  /*01c0*/  CS2R R72, SRZ ;  /* 0x0000000000487805 */ /* 0x000fe2000001ff00 */
[----:B-1----:R-:W-:Y:S01]  /*01d0*/  SHF.R.S32.HI R2, RZ, 0x1f, R10 ;  /* 0x0000001fff027819 */ /* 0x002fe2000001140a */
[----:B------:R-:W-:Y:S01]  /*01e0*/  CS2R R74, SRZ ;  /* 0x00000000004a7805 */ /* 0x000fe2000001ff00 */
[----:B------:R-:W-:Y:S01]  /*01f0*/  ISETP.GE.AND P2, PT, R10, RZ, PT ;  /* 0x000000ff0a00720c */ /* 0x000fe20003f46270 */
[----:B------:R-:W-:Y:S01]  /*0200*/  UMOV UR4, URZ ;  /* 0x0000003f00047c82 */ /* 0x000fe20008000000 */
[----:B------:R-:W-:Y:S01]  /*0210*/  LEA.HI R5, R2, R10, RZ, 0x4 ;  /* 0x0000000a02057211 */ /* 0x000fe200078f20ff */
[----:B---3--:R-:W-:Y:S01]  /*0220*/  MUFU.RCP R9, R9 ;  /* 0x0000000900097308 */ /* 0x008fe20000001000 */
[----:B--2---:R-:W-:Y:S01]  /*0230*/  SHF.L.U32 R17, R16, 0x2, RZ ;  /* 0x0000000210117819 */ /* 0x004fe200000006ff */
[----:B------:R-:W-:Y:S01]  /*0240*/  UMOV UR5, URZ ;  /* 0x0000003f00057c82 */ /* 0x000fe20008000000 */
[----:B------:R-:W-:-:S02]  /*0250*/  SHF.R.S32.HI R2, RZ, 0x4, R5 ;  /* 0x00000004ff027819 */ /* 0x000fc40000011405 */
[----:B------:R-:W-:Y:S02]  /*0260*/  LOP3.LUT R5, R5, 0xfffffff0, RZ, 0xc0, !PT ;  /* 0xfffffff005057812 */ /* 0x000fe400078ec0ff */
[----:B------:R-:W-:Y:S02]  /*0270*/  SHF.L.U32 R0, R2, 0x3, RZ ;  /* 0x0000000302007819 */ /* 0x000fe400000006ff */
[----:B------:R-:W-:Y:S02]  /*0280*/  IADD3 R5, -R5, R10, RZ ;  /* 0x0000000a05057210 */ /* 0x000fe40007ffe1ff */
[----:B------:R-:W-:Y:S02]  /*0290*/  LEA.HI.SX32 R3, R3, -R0, 0x1a ;  /* 0x8000000003037211 */ /* 0x000fe400078fd2ff */
[----:B------:R-:W-:Y:S02]  /*02a0*/  IABS R12, R5 ;  /* 0x00000005000c7213 */ /* 0x000fe40000000000 */
[----:B------:R-:W-:-:S02]  /*02b0*/  IMNMX R6, R3, 0x8, PT ;  /* 0x0000000803067817 */ /* 0x000fc40003800200 */
[----:B------:R-:W-:Y:S02]  /*02c0*/  LOP3.LUT R82, R17, 0x1c, RZ, 0xc0, !PT ;  /* 0x0000001c11527812 */ /* 0x000fe400078ec0ff */
[-C--:B------:R-:W-:Y:S02]  /*02d0*/  IABS R11, R6.reuse ;  /* 0x00000006000b7213 */ /* 0x080fe40000000000 */
[----:B------:R-:W-:Y:S02]  /*02e0*/  LOP3.LUT R5, R5, R6, RZ, 0x3c, !PT ;  /* 0x0000000605057212 */ /* 0x000fe400078e3cff */
[----:B------:R-:W1:Y:S01]  /*02f0*/  I2F.RP R7, R11 ;  /* 0x0000000b00077306 */ /* 0x000e620000209400 */
[----:B------:R-:W-:Y:S02]  /*0300*/  SHF.L.U32 R86, R82, 0x2, RZ ;  /* 0x0000000252567819 */ /* 0x000fe400000006ff */
[----:B------:R-:W-:Y:S02]  /*0310*/  ISETP.GE.AND P4, PT, R5, RZ, PT ;  /* 0x000000ff0500720c */ /* 0x000fe40003f86270 */
[----:B------:R-:W-:-:S02]  /*0320*/  SHF.L.U32 R81, R16, 0x5, RZ ;  /* 0x0000000510517819 */ /* 0x000fc400000006ff */
[----:B------:R-:W-:Y:S02]  /*0330*/  LOP3.LUT R80, R17, 0x3c, RZ, 0xc0, !PT ;  /* 0x0000003c11507812 */ /* 0x000fe400078ec0ff */
[----:B------:R-:W-:Y:S02]  /*0340*/  LOP3.LUT R81, R81, 0x3e00, RZ, 0xc0, !PT ;  /* 0x00003e0051517812 */ /* 0x000fe400078ec0ff */
[----:B------:R-:W-:Y:S01]  /*0350*/  LEA R80, R80, 0x2000, 0x7 ;  /* 0x0000200050507811 */ /* 0x000fe200078e38ff */
[----:B-1----:R-:W1:Y:S02]  /*0360*/  MUFU.RCP R7, R7 ;  /* 0x0000000700077308 */ /* 0x002e640000001000 */
[----:B-1----:R-:W-:Y:S02]  /*0370*/  IADD3 R2, R7, 0xffffffe, RZ ;  /* 0x0ffffffe07027810 */ /* 0x002fe40007ffe0ff */
[----:B------:R-:W-:-:S04]  /*0380*/  IABS R7, R10 ;  /* 0x0000000a00077213 */ /* 0x000fc80000000000 */
[----:B------:R1:W2:Y:S02]  /*0390*/  F2I.FTZ.U32.TRUNC.NTZ R3, R2 ;  /* 0x0000000200037305 */ /* 0x0002a4000021f000 */
[----:B-1----:R-:W-:Y:S02]  /*03a0*/  MOV R2, RZ ;  /* 0x000000ff00027202 */ /* 0x002fe40000000f00 */
[----:B--2---:R-:W-:-:S05]  /*03b0*/  IADD3 R8, RZ, -R3, RZ ;  /* 0x80000003ff087210 */ /* 0x004fca0007ffe0ff */
[----:B------:R-:W-:Y:S01]  /*03c0*/  IMAD R13, R8, R11, RZ ;  /* 0x0000000b080d7224 */ /* 0x000fe200078e02ff */
[----:B------:R-:W-:-:S03]  /*03d0*/  IABS R8, R6 ;  /* 0x0000000600087213 */ /* 0x000fc60000000000 */
[----:B------:R-:W-:Y:S01]  /*03e0*/  IMAD.HI.U32 R3, R3, R13, R2 ;  /* 0x0000000d03037227 */ /* 0x000fe200078e0002 */
[----:B------:R-:W-:-:S05]  /*03f0*/  IADD3 R8, RZ, -R8, RZ ;  /* 0x80000008ff087210 */ /* 0x000fca0007ffe0ff */
[----:B------:R-:W-:-:S04]  /*0400*/  IMAD.HI.U32 R2, R3, R7, RZ ;  /* 0x0000000703027227 */ /* 0x000fc800078e00ff */
[----:B------:R-:W-:Y:S02]  /*0410*/  IMAD R2, R2, R8, R7 ;  /* 0x0000000802027224 */ /* 0x000fe400078e0207 */
[----:B------:R-:W-:Y:S01]  /*0420*/  IMAD.HI.U32 R7, R3, R12, RZ ;  /* 0x0000000c03077227 */ /* 0x000fe200078e00ff */
[----:B------:R-:W-:Y:S02]  /*0430*/  IADD3 R3, R9, 0xffffffe, RZ ;  /* 0x0ffffffe09037810 */ /* 0x000fe40007ffe0ff */
[----:B------:R-:W-:Y:S01]  /*0440*/  ISETP.GT.U32.AND P0, PT, R11, R2, PT ;  /* 0x000000020b00720c */ /* 0x000fe20003f04070 */
[----:B------:R-:W-:-:S03]  /*0450*/  IMAD R8, R7, R8, R12 ;  /* 0x0000000807087224 */ /* 0x000fc600078e020c */
[----:B------:R-:W1:Y:S02]  /*0460*/  F2I.FTZ.U32.TRUNC.NTZ R3, R3 ;  /* 0x0000000300037305 */ /* 0x000e64000021f000 */
[----:B------:R-:W-:-:S07]  /*0470*/  ISETP.GT.U32.AND P3, PT, R11, R8, PT ;  /* 0x000000080b00720c */ /* 0x000fce0003f64070 */
[----:B------:R-:W-:-:S04]  /*0480*/  @!P0 IADD3 R2, R2, -R11, RZ ;  /* 0x8000000b02028210 */ /* 0x000fc80007ffe0ff */
[----:B------:R-:W-:Y:S02]  /*0490*/  ISETP.GT.U32.AND P0, PT, R11, R2, PT ;  /* 0x000000020b00720c */ /* 0x000fe40003f04070 */
[-C--:B------:R-:W-:Y:S02]  /*04a0*/  @!P3 IADD3 R8, R8, -R11.reuse, RZ ;  /* 0x8000000b0808b210 */ /* 0x080fe40007ffe0ff */
[----:B------:R-:W-:Y:S02]  /*04b0*/  @!P3 IADD3 R7, R7, 0x1, RZ ;  /* 0x000000010707b810 */ /* 0x000fe40007ffe0ff */
[----:B------:R-:W-:Y:S02]  /*04c0*/  ISETP.GE.U32.AND P1, PT, R8, R11, PT ;  /* 0x0000000b0800720c */ /* 0x000fe40003f26070 */
[----:B-1----:R-:W-:-:S05]  /*04d0*/  IADD3 R8, RZ, -R3, RZ ;  /* 0x80000003ff087210 */ /* 0x002fca0007ffe0ff */
[----:B------:R-:W-:Y:S02]  /*04e0*/  @!P0 IADD3 R2, R2, -R11, RZ ;  /* 0x8000000b02028210 */ /* 0x000fe40007ffe0ff */
[----:B------:R-:W-:Y:S02]  /*04f0*/  ISETP.NE.AND P0, PT, R6, RZ, PT ;  /* 0x000000ff0600720c */ /* 0x000fe40003f05270 */
[----:B------:R-:W-:Y:S02]  /*0500*/  MOV R5, R2 ;  /* 0x0000000200057202 */ /* 0x000fe40000000f00 */
[----:B------:R-:W-:Y:S02]  /*0510*/  MOV R2, R8 ;  /* 0x0000000800027202 */ /* 0x000fe40000000f00 */
[----:B------:R-:W-:Y:S02]  /*0520*/  LOP3.LUT R6, RZ, R6, RZ, 0x33, !PT ;  /* 0x00000006ff067212 */ /* 0x000fe400078e33ff */
[----:B------:R-:W-:Y:S01]  /*0530*/  @!P2 IADD3 R5, -R5, RZ, RZ ;  /* 0x000000ff0505a210 */ /* 0x000fe20007ffe1ff */
[----:B------:R-:W-:Y:S01]  /*0540*/  IMAD R9, R2, R19, RZ ;  /* 0x0000001302097224 */ /* 0x000fe200078e02ff */
[----:B------:R-:W-:-:S02]  /*0550*/  MOV R2, RZ ;  /* 0x000000ff00027202 */ /* 0x000fc40000000f00 */
[----:B------:R-:W-:Y:S02]  /*0560*/  SEL R5, R6, R5, !P0 ;  /* 0x0000000506057207 */ /* 0x000fe40004000000 */
[----:B------:R-:W-:Y:S01]  /*0570*/  @P1 IADD3 R7, R7, 0x1, RZ ;  /* 0x0000000107071810 */ /* 0x000fe20007ffe0ff */
[----:B------:R-:W-:Y:S01]  /*0580*/  IMAD.HI.U32 R8, R3, R9, R2 ;  /* 0x0000000903087227 */ /* 0x000fe200078e0002 */
[----:B------:R-:W-:Y:S02]  /*0590*/  SHF.R.U32.HI R3, RZ, 0x3, R16 ;  /* 0x00000003ff037819 */ /* 0x000fe40000011610 */
[----:B------:R-:W-:Y:S02]  /*05a0*/  IADD3 R0, R0, R5, RZ ;  /* 0x0000000500007210 */ /* 0x000fe40007ffe0ff */
[----:B------:R-:W-:Y:S02]  /*05b0*/  IABS R2, R4 ;  /* 0x0000000400027213 */ /* 0x000fe40000000000 */
[----:B------:R-:W-:-:S02]  /*05c0*/  SGXT.U32 R3, R3, 0x4 ;  /* 0x000000040303781a */ /* 0x000fc40000000000 */
[----:B------:R-:W-:Y:S02]  /*05d0*/  SHF.L.U32 R0, R0, 0x6, RZ ;  /* 0x0000000600007819 */ /* 0x000fe400000006ff */
[----:B------:R-:W-:Y:S02]  /*05e0*/  @!P4 IADD3 R7, -R7, RZ, RZ ;  /* 0x000000ff0707c210 */ /* 0x000fe40007ffe1ff */
[----:B------:R-:W-:Y:S02]  /*05f0*/  SHF.R.U32.HI R5, RZ, 0x4, R16 ;  /* 0x00000004ff057819 */ /* 0x000fe40000011610 */
[----:B------:R-:W-:Y:S02]  /*0600*/  IADD3 R9, RZ, -R2, RZ ;  /* 0x80000002ff097210 */ /* 0x000fe40007ffe0ff */
[----:B------:R-:W-:Y:S02]  /*0610*/  LOP3.LUT R2, R0, R3, RZ, 0xfc, !PT ;  /* 0x0000000300027212 */ /* 0x000fe400078efcff */
[----:B------:R-:W-:-:S02]  /*0620*/  SEL R10, R6, R7, !P0 ;  /* 0x00000007060a7207 */ /* 0x000fc40004000000 */
[----:B------:R-:W-:Y:S02]  /*0630*/  SGXT.U32 R5, R5, 0x3 ;  /* 0x000000030505781a */ /* 0x000fe40000000000 */
[----:B------:R-:W-:Y:S02]  /*0640*/  MOV R7, R9 ;  /* 0x0000000900077202 */ /* 0x000fe40000000f00 */
[----:B------:R-:W-:Y:S02]  /*0650*/  IABS R9, R2 ;  /* 0x0000000200097213 */ /* 0x000fe40000000000 */
[----:B------:R-:W-:Y:S02]  /*0660*/  ISETP.GE.AND P0, PT, R2, RZ, PT ;  /* 0x000000ff0200720c */ /* 0x000fe40003f06270 */
[C---:B------:R-:W-:Y:S02]  /*0670*/  LOP3.LUT R78, R0.reuse, R5, RZ, 0xfc, !PT ;  /* 0x00000005004e7212 */ /* 0x040fe400078efcff */
[----:B------:R-:W-:-:S02]  /*0680*/  LOP3.LUT R2, R0, 0x10, R3, 0xfe, !PT ;  /* 0x0000001000027812 */ /* 0x000fc400078efe03 */
[----:B------:R-:W-:Y:S02]  /*0690*/  MOV R5, R9 ;  /* 0x0000000900057202 */ /* 0x000fe40000000f00 */
[--C-:B------:R-:W-:Y:S02]  /*06a0*/  LOP3.LUT R6, R0, 0x20, R3.reuse, 0xfe, !PT ;  /* 0x0000002000067812 */ /* 0x100fe400078efe03 */
[----:B------:R-:W-:Y:S02]  /*06b0*/  ISETP.GE.AND P3, PT, R2, RZ, PT ;  /* 0x000000ff0200720c */ /* 0x000fe40003f66270 */
[----:B------:R-:W-:Y:S01]  /*06c0*/  IABS R9, R2 ;  /* 0x0000000200097213 */ /* 0x000fe20000000000 */
[----:B------:R-:W-:Y:S01]  /*06d0*/  IMAD.HI.U32 R2, R8, R5, RZ ;  /* 0x0000000508027227 */ /* 0x000fe200078e00ff */
[----:B------:R-:W-:Y:S02]  /*06e0*/  LOP3.LUT R0, R0, 0x30, R3, 0xfe, !PT ;  /* 0x0000003000007812 */ /* 0x000fe400078efe03 */
[----:B------:R-:W-:Y:S01]  /*06f0*/  IABS R11, R6 ;  /* 0x00000006000b7213 */ /* 0x000fe20000000000 */
[----:B------:R-:W-:Y:S01]  /*0700*/  IMAD R2, R2, R7, R5 ;  /* 0x0000000702027224 */ /* 0x000fe200078e0205 */
[----:B------:R-:W-:-:S02]  /*0710*/  ISETP.GE.AND P1, PT, R0, RZ, PT ;  /* 0x000000ff0000720c */ /* 0x000fc40003f26270 */
[----:B------:R-:W-:Y:S01]  /*0720*/  IABS R13, R0 ;  /* 0x00000000000d7213 */ /* 0x000fe20000000000 */
[----:B------:R-:W-:Y:S01]  /*0730*/  IMAD.HI.U32 R0, R8, R9, RZ ;  /* 0x0000000908007227 */ /* 0x000fe200078e00ff */
[----:B------:R-:W-:Y:S02]  /*0740*/  ISETP.GT.U32.AND P4, PT, R19, R2, PT ;  /* 0x000000021300720c */ /* 0x000fe40003f84070 */
[----:B------:R-:W-:Y:S01]  /*0750*/  ISETP.GE.AND P2, PT, R6, RZ, PT ;  /* 0x000000ff0600720c */ /* 0x000fe20003f46270 */
[----:B------:R-:W-:Y:S01]  /*0760*/  IMAD R5, R0, R7, R9 ;  /* 0x0000000700057224 */ /* 0x000fe200078e0209 */
[----:B------:R-:W-:Y:S01]  /*0770*/  SHF.L.U32 R0, R10, 0x6, RZ ;  /* 0x000000060a007819 */ /* 0x000fe200000006ff */
[C---:B------:R-:W-:Y:S01]  /*0780*/  IMAD.HI.U32 R6, R8.reuse, R11, RZ ;  /* 0x0000000b08067227 */ /* 0x040fe200078e00ff */
[----:B------:R-:W-:Y:S02]  /*0790*/  LOP3.LUT R85, R3, 0x10, RZ, 0xfc, !PT ;  /* 0x0000001003557812 */ /* 0x000fe400078efcff */
[----:B------:R-:W-:Y:S01]  /*07a0*/  ISETP.GT.U32.AND P6, PT, R19, R5, PT ;  /* 0x000000051300720c */ /* 0x000fe20003fc4070 */
[----:B------:R-:W-:Y:S01]  /*07b0*/  IMAD.HI.U32 R8, R8, R13, RZ ;  /* 0x0000000d08087227 */ /* 0x000fe200078e00ff */
[----:B------:R-:W-:-:S02]  /*07c0*/  LOP3.LUT R84, R3, 0x20, RZ, 0xfc, !PT ;  /* 0x0000002003547812 */ /* 0x000fc400078efcff */
[----:B------:R-:W-:Y:S01]  /*07d0*/  LOP3.LUT R83, R3, 0x30, RZ, 0xfc, !PT ;  /* 0x0000003003537812 */ /* 0x000fe200078efcff */
[----:B------:R-:W-:Y:S01]  /*07e0*/  IMAD R6, R6, R7, R11 ;  /* 0x0000000706067224 */ /* 0x000fe200078e020b */
[----:B------:R-:W-:Y:S01]  /*07f0*/  @!P4 IADD3 R2, R2, -R19, RZ ;  /* 0x800000130202c210 */ /* 0x000fe20007ffe0ff */
[----:B------:R-:W-:Y:S01]  /*0800*/  IMAD R8, R8, R7, R13 ;  /* 0x0000000708087224 */ /* 0x000fe200078e020d */
[----:B------:R-:W-:Y:S02]  /*0810*/  SHF.R.S32.HI R7, RZ, 0x19, R10 ;  /* 0x00000019ff077819 */ /* 0x000fe4000001140a */
[C---:B------:R-:W-:Y:S02]  /*0820*/  ISETP.GT.U32.AND P4, PT, R19.reuse, R6, PT ;  /* 0x000000061300720c */ /* 0x040fe40003f84070 */
[----:B------:R-:W-:Y:S02]  /*0830*/  ISETP.GT.U32.AND P5, PT, R19, R8, PT ;  /* 0x000000081300720c */ /* 0x000fe40003fa4070 */
[----:B------:R-:W-:-:S02]  /*0840*/  @!P6 IADD3 R5, R5, -R19, RZ ;  /* 0x800000130505e210 */ /* 0x000fc40007ffe0ff */
[----:B------:R-:W-:Y:S02]  /*0850*/  ISETP.GT.U32.AND P6, PT, R19, R2, PT ;  /* 0x000000021300720c */ /* 0x000fe40003fc4070 */
[----:B------:R-:W-:Y:S02]  /*0860*/  SGXT R7, R7, 0x1 ;  /* 0x000000010707781a */ /* 0x000fe40000000200 */
[----:B------:R-:W-:Y:S02]  /*0870*/  LOP3.LUT R12, R0, R3, RZ, 0xfc, !PT ;  /* 0x00000003000c7212 */ /* 0x000fe400078efcff */
[----:B------:R-:W-:Y:S02]  /*0880*/  LEA R85, R85, R86, 0x7 ;  /* 0x0000005655557211 */ /* 0x000fe400078e38ff */
[-C--:B------:R-:W-:Y:S02]  /*0890*/  @!P4 IADD3 R6, R6, -R19.reuse, RZ ;  /* 0x800000130606c210 */ /* 0x080fe40007ffe0ff */
[----:B------:R-:W-:-:S02]  /*08a0*/  @!P5 IADD3 R8, R8, -R19, RZ ;  /* 0x800000130808d210 */ /* 0x000fc40007ffe0ff */
[C---:B------:R-:W-:Y:S02]  /*08b0*/  ISETP.GT.U32.AND P4, PT, R19.reuse, R5, PT ;  /* 0x000000051300720c */ /* 0x040fe40003f84070 */
[----:B------:R-:W-:Y:S02]  /*08c0*/  @!P6 IADD3 R2, R2, -R19, RZ ;  /* 0x800000130202e210 */ /* 0x000fe40007ffe0ff */
[C---:B------:R-:W-:Y:S02]  /*08d0*/  ISETP.GT.U32.AND P5, PT, R19.reuse, R6, PT ;  /* 0x000000061300720c */ /* 0x040fe40003fa4070 */
[----:B------:R-:W-:Y:S02]  /*08e0*/  ISETP.GT.U32.AND P6, PT, R19, R8, PT ;  /* 0x000000081300720c */ /* 0x000fe40003fc4070 */
[-C--:B------:R-:W-:Y:S02]  /*08f0*/  LEA R84, R84, R86.reuse, 0x7 ;  /* 0x0000005654547211 */ /* 0x080fe400078e38ff */
[----:B------:R-:W-:-:S02]  /*0900*/  LEA R83, R83, R86, 0x7 ;  /* 0x0000005653537211 */ /* 0x000fc400078e38ff */
[----:B------:R-:W-:Y:S02]  /*0910*/  LEA R86, R3, R86, 0x7 ;  /* 0x0000005603567211 */ /* 0x000fe400078e38ff */
[C-C-:B------:R-:W-:Y:S02]  /*0920*/  LOP3.LUT R14, R0.reuse, 0x10, R3.reuse, 0xfe, !PT ;  /* 0x00000010000e7812 */ /* 0x140fe400078efe03 */
[C-C-:B------:R-:W-:Y:S02]  /*0930*/  LOP3.LUT R23, R0.reuse, 0x20, R3.reuse, 0xfe, !PT ;  /* 0x0000002000177812 */ /* 0x140fe400078efe03 */
[----:B------:R-:W-:Y:S02]  /*0940*/  LOP3.LUT R18, R0, 0x30, R3, 0xfe, !PT ;  /* 0x0000003000127812 */ /* 0x000fe400078efe03 */
[C---:B------:R-:W-:Y:S02]  /*0950*/  LEA.HI R3, R7.reuse, R12, RZ, 0x7 ;  /* 0x0000000c07037211 */ /* 0x040fe400078f38ff */
[----:B------:R-:W-:-:S02]  /*0960*/  LEA.HI R9, R7, R14, RZ, 0x7 ;  /* 0x0000000e07097211 */ /* 0x000fc400078f38ff */
[----:B------:R-:W-:Y:S02]  /*0970*/  LOP3.LUT R3, R3, 0xffffff80, RZ, 0xc0, !PT ;  /* 0xffffff8003037812 */ /* 0x000fe400078ec0ff */
[C---:B------:R-:W-:Y:S02]  /*0980*/  LEA.HI R10, R7.reuse, R23, RZ, 0x7 ;  /* 0x00000017070a7211 */ /* 0x040fe400078f38ff */
[----:B------:R-:W-:Y:S02]  /*0990*/  LEA.HI R7, R7, R18, RZ, 0x7 ;  /* 0x0000001207077211 */ /* 0x000fe400078f38ff */
[-C--:B------:R-:W-:Y:S02]  /*09a0*/  @!P4 IADD3 R5, R5, -R19.reuse, RZ ;  /* 0x800000130505c210 */ /* 0x080fe40007ffe0ff */
[----:B------:R-:W-:Y:S02]  /*09b0*/  @!P5 IADD3 R6, R6, -R19, RZ ;  /* 0x800000130606d210 */ /* 0x000fe40007ffe0ff */
[----:B------:R-:W-:-:S02]  /*09c0*/  LOP3.LUT R9, R9, 0xffffff80, RZ, 0xc0, !PT ;  /* 0xffffff8009097812 */ /* 0x000fc400078ec0ff */
[----:B------:R-:W-:Y:S02]  /*09d0*/  IADD3 R15, R12, -R3, RZ ;  /* 0x800000030c0f7210 */ /* 0x000fe40007ffe0ff */
[----:B------:R-:W-:Y:S02]  /*09e0*/  @!P6 IADD3 R8, R8, -R19, RZ ;  /* 0x800000130808e210 */ /* 0x000fe40007ffe0ff */
[----:B------:R-:W-:Y:S01]  /*09f0*/  ISETP.NE.AND P4, PT, R4, RZ, PT ;  /* 0x000000ff0400720c */ /* 0x000fe20003f85270 */
[----:B------:R-:W-:Y:S01]  /*0a00*/  IMAD R15, R15, 0xac, R82 ;  /* 0x000000ac0f0f7824 */ /* 0x000fe200078e0252 */
[----:B------:R-:W-:Y:S02]  /*0a10*/  LOP3.LUT R3, RZ, R4, RZ, 0x33, !PT ;  /* 0x00000004ff037212 */ /* 0x000fe400078e33ff */
[----:B------:R-:W-:Y:S02]  /*0a20*/  @!P0 IADD3 R2, -R2, RZ, RZ ;  /* 0x000000ff02028210 */ /* 0x000fe40007ffe1ff */
[----:B------:R-:W-:-:S02]  /*0a30*/  LOP3.LUT R7, R7, 0xffffff80, RZ, 0xc0, !PT ;  /* 0xffffff8007077812 */ /* 0x000fc400078ec0ff */
[----:B------:R-:W-:Y:S02]  /*0a40*/  @!P3 IADD3 R5, -R5, RZ, RZ ;  /* 0x000000ff0505b210 */ /* 0x000fe40007ffe1ff */
[----:B------:R-:W-:Y:S02]  /*0a50*/  @!P2 IADD3 R6, -R6, RZ, RZ ;  /* 0x000000ff0606a210 */ /* 0x000fe40007ffe1ff */
[----:B------:R-:W-:Y:S02]  /*0a60*/  IADD3 R21, R14, -R9, RZ ;  /* 0x800000090e157210 */ /* 0x000fe40007ffe0ff */
[----:B------:R-:W-:Y:S02]  /*0a70*/  @!P1 IADD3 R8, -R8, RZ, RZ ;  /* 0x000000ff08089210 */ /* 0x000fe40007ffe1ff */
[----:B------:R-:W-:Y:S01]  /*0a80*/  SEL R9, R3, R2, !P4 ;  /* 0x0000000203097207 */ /* 0x000fe20006000000 */
[----:B------:R-:W-:Y:S01]  /*0a90*/  IMAD R22, R21, 0xac, R82 ;  /* 0x000000ac15167824 */ /* 0x000fe200078e0252 */
[----:B------:R-:W-:Y:S01]  /*0aa0*/  LOP3.LUT R10, R10, 0xffffff80, RZ, 0xc0, !PT ;  /* 0xffffff800a0a7812 */ /* 0x000fe200078ec0ff */
[----:B------:R-:W-:Y:S01]  /*0ab0*/  IMAD.WIDE R20, R15, R27, c[0x0][0x168] ;  /* 0x00005a000f147625 */ /* 0x000fe200078e021b */
[----:B------:R-:W-:-:S02]  /*0ac0*/  IADD3 R25, R18, -R7, RZ ;  /* 0x8000000712197210 */ /* 0x000fc40007ffe0ff */
[----:B------:R-:W-:Y:S01]  /*0ad0*/  SEL R5, R3, R5, !P4 ;  /* 0x0000000503057207 */ /* 0x000fe20006000000 */
[--C-:B------:R-:W-:Y:S01]  /*0ae0*/  IMAD R9, R9, 0xac, R82.reuse ;  /* 0x000000ac09097824 */ /* 0x100fe200078e0252 */
[----:B------:R-:W-:Y:S01]  /*0af0*/  SEL R7, R3, R6, !P4 ;  /* 0x0000000603077207 */ /* 0x000fe20006000000 */
[----:B------:R-:W-:Y:S01]  /*0b00*/  IMAD R26, R25, 0xac, R82 ;  /* 0x000000ac191a7824 */ /* 0x000fe200078e0252 */
[----:B------:R-:W-:Y:S01]  /*0b10*/  SEL R3, R3, R8, !P4 ;  /* 0x0000000803037207 */ /* 0x000fe20006000000 */
[----:B------:R-:W-:Y:S01]  /*0b20*/  IMAD.WIDE R8, R9, R27, c[0x0][0x160] ;  /* 0x0000580009087625 */ /* 0x000fe200078e021b */
[----:B------:R-:W-:-:S03]  /*0b30*/  IADD3 R23, R23, -R10, RZ ;  /* 0x8000000a17177210 */ /* 0x000fc60007ffe0ff */
[--C-:B------:R-:W-:Y:S01]  /*0b40*/  IMAD R10, R5, 0xac, R82.reuse ;  /* 0x000000ac050a7824 */ /* 0x100fe200078e0252 */
[----:B------:R1:W-:Y:S01]  /*0b50*/  LDGSTS.E.BYPASS.128 [R86], [R8.64] ;  /* 0x0000000008567fae */ /* 0x0003e2000b901c46 */
[--C-:B------:R-:W-:Y:S02]  /*0b60*/  IMAD R12, R7, 0xac, R82.reuse ;  /* 0x000000ac070c7824 */ /* 0x100fe400078e0252 */
[----:B------:R-:W-:Y:S01]  /*0b70*/  IMAD R18, R3, 0xac, R82 ;  /* 0x000000ac03127824 */ /* 0x000fe200078e0252 */
[----:B------:R-:W-:Y:S01]  /*0b80*/  IADD3 R3, P2, R8, 0x80, RZ ;  /* 0x0000008008037810 */ /* 0x000fe20007f5e0ff */
[----:B------:R-:W-:-:S03]  /*0b90*/  IMAD.WIDE R10, R10, R27, c[0x0][0x160] ;  /* 0x000058000a0a7625 */ /* 0x000fc600078e021b */
[----:B------:R-:W-:Y:S01]  /*0ba0*/  IADD3.X R6, RZ, R9, RZ, P2, !PT ;  /* 0x00000009ff067210 */ /* 0x000fe200017fe4ff */
[-C--:B------:R-:W-:Y:S01]  /*0bb0*/  IMAD.WIDE R12, R12, R27.reuse, c[0x0][0x160] ;  /* 0x000058000c0c7625 */ /* 0x080fe200078e021b */
[----:B------:R2:W-:Y:S01]  /*0bc0*/  LDGSTS.E.BYPASS.128 [R85], [R10.64] ;  /* 0x000000000a557fae */ /* 0x0005e2000b901c46 */
[----:B------:R-:W-:Y:S02]  /*0bd0*/  IADD3 R2, P1, R10, 0x80, RZ ;  /* 0x000000800a027810 */ /* 0x000fe40007f3e0ff */
[-C--:B------:R-:W-:Y:S01]  /*0be0*/  IMAD.WIDE R18, R18, R27.reuse, c[0x0][0x160] ;  /* 0x0000580012127625 */ /* 0x080fe200078e021b */
[----:B------:R3:W-:Y:S01]  /*0bf0*/  LDGSTS.E.BYPASS.128 [R84], [R12.64] ;  /* 0x000000000c547fae */ /* 0x0007e2000b901c46 */
[----:B------:R-:W-:Y:S02]  /*0c00*/  IADD3 R4, P0, R12, 0x80, RZ ;  /* 0x000000800c047810 */ /* 0x000fe40007f1e0ff */
[----:B------:R-:W-:Y:S01]  /*0c10*/  IMAD R24, R23, 0xac, R82 ;  /* 0x000000ac17187824 */ /* 0x000fe200078e0252 */
[----:B------:R4:W-:Y:S01]  /*0c20*/  LDGSTS.E.BYPASS.128 [R83], [R18.64] ;  /* 0x0000000012537fae */ /* 0x0009e2000b901c46 */
[----:B------:R-:W-:Y:S01]  /*0c30*/  IMAD.WIDE R22, R22, R27, c[0x0][0x168] ;  /* 0x00005a0016167625 */ /* 0x000fe200078e021b */
[----:B------:R-:W-:-:S02]  /*0c40*/  IADD3.X R7, RZ, R13, RZ, P0, !PT ;  /* 0x0000000dff077210 */ /* 0x000fc400007fe4ff */
[----:B------:R-:W0:Y:S01]  /*0c50*/  LDGDEPBAR ;  /* 0x00000000000079af */ /* 0x000e220000000000 */
[-C--:B------:R-:W-:Y:S01]  /*0c60*/  IMAD.WIDE R24, R24, R27.reuse, c[0x0][0x168] ;  /* 0x00005a0018187625 */ /* 0x080fe200078e021b */
[----:B-1----:R-:W-:Y:S02]  /*0c70*/  IADD3 R8, P0, R18, 0x80, RZ ;  /* 0x0000008012087810 */ /* 0x002fe40007f1e0ff */
[----:B------:R4:W-:Y:S01]  /*0c80*/  LDGSTS.E.BYPASS.128 [R86+0x2000], [R20.64] ;  /* 0x0200000014567fae */ /* 0x0009e2000b901c46 */
[----:B------:R-:W-:Y:S01]  /*0c90*/  IMAD.WIDE R26, R26, R27, c[0x0][0x168] ;  /* 0x00005a001a1a7625 */ /* 0x000fe200078e021b */
[----:B------:R-:W-:Y:S02]  /*0ca0*/  IADD3.X R9, RZ, R19, RZ, P0, !PT ;  /* 0x00000013ff097210 */ /* 0x000fe400007fe4ff */
[----:B------:R4:W-:Y:S01]  /*0cb0*/  LDGSTS.E.BYPASS.128 [R85+0x2000], [R22.64] ;  /* 0x0200000016557fae */ /* 0x0009e2000b901c46 */
[----:B--2---:R-:W-:Y:S02]  /*0cc0*/  IADD3 R10, P0, R20, 0x80, RZ ;  /* 0x00000080140a7810 */ /* 0x004fe40007f1e0ff */
[----:B------:R-:W-:Y:S01]  /*0cd0*/  IADD3.X R5, RZ, R11, RZ, P1, !PT ;  /* 0x0000000bff057210 */ /* 0x000fe20000ffe4ff */
[----:B------:R1:W-:Y:S01]  /*0ce0*/  LDGSTS.E.BYPASS.128 [R84+0x2000], [R24.64] ;  /* 0x0200000018547fae */ /* 0x0003e2000b901c46 */
[----:B---3--:R-:W-:-:S02]  /*0cf0*/  IADD3.X R12, RZ, R21, RZ, P0, !PT ;  /* 0x00000015ff0c7210 */ /* 0x008fc400007fe4ff */
[----:B------:R-:W-:Y:S01]  /*0d00*/  IADD3 R13, P1, R24, 0x80, RZ ;  /* 0x00000080180d7810 */ /* 0x000fe20007f3e0ff */
[----:B------:R2:W-:Y:S01]  /*0d10*/  LDGSTS.E.BYPASS.128 [R83+0x2000], [R26.64] ;  /* 0x020000001a537fae */ /* 0x0005e2000b901c46 */
[----:B------:R-:W-:Y:S02]  /*0d20*/  IADD3 R14, P0, R26, 0x80, RZ ;  /* 0x000000801a0e7810 */ /* 0x000fe40007f1e0ff */
[----:B------:R-:W-:Y:S01]  /*0d30*/  IADD3 R11, P2, R22, 0x80, RZ ;  /* 0x00000080160b7810 */ /* 0x000fe20007f5e0ff */
[----:B------:R-:W0:Y:S01]  /*0d40*/  LDGDEPBAR ;  /* 0x00000000000079af */ /* 0x000e220000000000 */
[----:B------:R-:W-:Y:S02]  /*0d50*/  IADD3.X R76, RZ, R25, RZ, P1, !PT ;  /* 0x00000019ff4c7210 */ /* 0x000fe40000ffe4ff */
[----:B------:R-:W-:Y:S01]  /*0d60*/  IADD3.X R77, RZ, R27, RZ, P0, !PT ;  /* 0x0000001bff4d7210 */ /* 0x000fe200007fe4ff */
[----:B-1----:R-:W-:Y:S01]  /*0d70*/  CS2R R24, SRZ ;  /* 0x0000000000187805 */ /* 0x002fe2000001ff00 */
[----:B------:R-:W-:-:S02]  /*0d80*/  IADD3.X R15, RZ, R23, RZ, P2, !PT ;  /* 0x00000017ff0f7210 */ /* 0x000fc400017fe4ff */
[----:B------:R-:W-:Y:S01]  /*0d90*/  IADD3 R82, -R82, 0x8c, RZ ;  /* 0x0000008c52527810 */ /* 0x000fe20007ffe1ff */
[----:B--2---:R-:W-:Y:S01]  /*0da0*/  CS2R R26, SRZ ;  /* 0x00000000001a7805 */ /* 0x004fe2000001ff00 */
[----:B------:R-:W-:-:S04]  /*0db0*/  DEPBAR.LE SB0, 0x0 ;  /* 0x000080000000791a */ /* 0x000fc80000000000 */
[----:B----4-:R-:W-:Y:S06]  /*0dc0*/  BAR.SYNC 0x0 ;  /* 0x0000000000007b1d */ /* 0x010fec0000000000 */
.L_x_1:
[----:B------:R-:W-:Y:S01]  /*0dd0*/  LDS.128 R16, [R81] ;  /* 0x0000000051107984 */ /* 0x000fe20000000c00 */
[C---:B------:R-:W-:Y:S02]  /*0de0*/  ISETP.GE.U32.AND P1, PT, R79.reuse, R82, PT ;  /* 0x000000524f00720c */ /* 0x040fe40003f26070 */
[C---:B------:R-:W-:Y:S01]  /*0df0*/  ISETP.GE.U32.AND P0, PT, R79.reuse, 0x8c, PT ;  /* 0x0000008c4f00780c */ /* 0x040fe20003f06070 */
[----:B------:R-:W1:Y:S01]  /*0e00*/  LDS.128 R52, [R80] ;  /* 0x0000000050347984 */ /* 0x000e620000000c00 */
[----:B------:R-:W-:Y:S02]  /*0e10*/  SEL R87, RZ, 0x10, P1 ;  /* 0x00000010ff577807 */ /* 0x000fe40000800000 */
[----:B------:R-:W-:Y:S01]  /*0e20*/  IADD3 R79, R79, 0x20, RZ ;  /* 0x000000204f4f7810 */ /* 0x000fe20007ffe0ff */
[----:B------:R-:W2:Y:S01]  /*0e30*/  LDS.128 R40, [R80+0x100] ;  /* 0x0001000050287984 */ /* 0x000ea20000000c00 */
[----:B------:R-:W-:-:S03]  /*0e40*/  SEL R87, R87, RZ, !P0 ;  /* 0x000000ff57577207 */ /* 0x000fc60004000000 */
[----:B------:R-:W3:Y:S01]  /*0e50*/  LDS.128 R64, [R80+0x80] ;  /* 0x0000800050407984 */ /* 0x000ee20000000c00 */
[----:B------:R-:W-:-:S03]  /*0e60*/  ISETP.NE.U32.AND P1, PT, R87, RZ, PT ;  /* 0x000000ff5700720c */ /* 0x000fc60003f25070 */
[----:B------:R-:W4:Y:S04]  /*0e70*/  LDS.128 R20, [R80+0x180] ;  /* 0x0001800050147984 */ /* 0x000f280000000c00 */
[----:B------:R-:W4:Y:S04]  /*0e80*/  LDS.128 R68, [R81+0x80] ;  /* 0x0000800051447984 */ /* 0x000f280000000c00 */
[----:B------:R-:W4:Y:S01]  /*0e90*/  LDS.128 R36, [R81+0x100] ;  /* 0x0001000051247984 */ /* 0x000f220000000c00 */
[C---:B-1----:R-:W-:Y:S01]  /*0ea0*/  FFMA R72, R16.reuse, R52, R72 ;  /* 0x0000003410487223 */ /* 0x042fe20000000048 */
[----:B--2---:R-:W-:-:S03]  /*0eb0*/  FFMA R74, R16, R40, R74 ;  /* 0x00000028104a7223 */ /* 0x004fc6000000004a */
[C---:B------:R-:W-:Y:S01]  /*0ec0*/  FFMA R89, R17.reuse, R53, R72 ;  /* 0x0000003511597223 */ /* 0x040fe20000000048 */
[C---:B---3--:R-:W-:Y:S01]  /*0ed0*/  FFMA R88, R16.reuse, R64, R73 ;  /* 0x0000004010587223 */ /* 0x048fe20000000049 */
[C---:B------:R-:W-:Y:S01]  /*0ee0*/  FFMA R91, R17.reuse, R41, R74 ;  /* 0x00000029115b7223 */ /* 0x040fe2000000004a */
[----:B----4-:R-:W-:Y:S02]  /*0ef0*/  FFMA R16, R16, R20, R75 ;  /* 0x0000001410107223 */ /* 0x010fe4000000004b */
[C---:B------:R-:W-:Y:S01]  /*0f00*/  FFMA R87, R17.reuse, R65, R88 ;  /* 0x0000004111577223 */ /* 0x040fe20000000058 */
[----:B------:R-:W1:Y:S01]  /*0f10*/  LDS.128 R72, [R81+0x180] ;  /* 0x0001800051487984 */ /* 0x000e620000000c00 */
[C---:B------:R-:W-:Y:S01]  /*0f20*/  FFMA R88, R18.reuse, R54, R89 ;  /* 0x0000003612587223 */ /* 0x040fe20000000059 */
[----:B------:R-:W-:Y:S01]  /*0f30*/  FFMA R17, R17, R21, R16 ;  /* 0x0000001511117223 */ /* 0x000fe20000000010 */
[C---:B------:R-:W-:Y:S01]  /*0f40*/  FFMA R16, R18.reuse, R42, R91 ;  /* 0x0000002a12107223 */ /* 0x040fe2000000005b */
[----:B------:R-:W-:Y:S01]  /*0f50*/  FFMA R90, R18, R66, R87 ;  /* 0x00000042125a7223 */ /* 0x000fe20000000057 */
[----:B------:R-:W-:Y:S01]  /*0f60*/  FFMA R58, R68, R40, R58 ;  /* 0x00000028443a7223 */ /* 0x000fe2000000003a */
[----:B------:R-:W-:Y:S01]  /*0f70*/  FFMA R18, R18, R22, R17 ;  /* 0x0000001612127223 */ /* 0x000fe20000000011 */
[----:B------:R-:W-:Y:S01]  /*0f80*/  FFMA R87, R19, R43, R16 ;  /* 0x0000002b13577223 */ /* 0x000fe20000000010 */
[C---:B------:R-:W-:Y:S01]  /*0f90*/  FFMA R16, R68.reuse, R64, R57 ;  /* 0x0000004044107223 */ /* 0x040fe20000000039 */
[C---:B------:R-:W-:Y:S01]  /*0fa0*/  FFMA R56, R68.reuse, R52, R56 ;  /* 0x0000003444387223 */ /* 0x040fe20000000038 */
[----:B------:R-:W-:Y:S01]  /*0fb0*/  FFMA R95, R69, R41, R58 ;  /* 0x00000029455f7223 */ /* 0x000fe2000000003a */
[C---:B------:R-:W-:Y:S01]  /*0fc0*/  FFMA R89, R19.reuse, R55, R88 ;  /* 0x0000003713597223 */ /* 0x040fe20000000058 */
[C---:B------:R-:W-:Y:S01]  /*0fd0*/  FFMA R91, R19.reuse, R67, R90 ;  /* 0x00000043135b7223 */ /* 0x040fe2000000005a */
[----:B------:R-:W-:Y:S01]  /*0fe0*/  FFMA R93, R19, R23, R18 ;  /* 0x00000017135d7223 */ /* 0x000fe20000000012 */
[----:B------:R-:W-:Y:S01]  /*0ff0*/  FFMA R68, R68, R20, R59 ;  /* 0x0000001444447223 */ /* 0x000fe2000000003b */
[C---:B------:R-:W-:Y:S01]  /*1000*/  FFMA R57, R69.reuse, R65, R16 ;  /* 0x0000004145397223 */ /* 0x040fe20000000010 */
[C---:B------:R-:W-:Y:S01]  /*1010*/  FFMA R59, R69.reuse, R53, R56 ;  /* 0x00000035453b7223 */ /* 0x040fe20000000038 */
[----:B------:R-:W2:Y:S01]  /*1020*/  LDS.128 R16, [R81+0x1000] ;  /* 0x0010000051107984 */ /* 0x000ea20000000c00 */
[----:B------:R-:W-:Y:S01]  /*1030*/  FFMA R56, R70, R42, R95 ;  /* 0x0000002a46387223 */ /* 0x000fe2000000005f */
[----:B------:R-:W-:Y:S01]  /*1040*/  FFMA R69, R69, R21, R68 ;  /* 0x0000001545457223 */ /* 0x000fe20000000044 */
[C---:B------:R-:W-:Y:S01]  /*1050*/  FFMA R48, R36.reuse, R52, R48 ;  /* 0x0000003424307223 */ /* 0x040fe20000000030 */
[C---:B------:R-:W-:Y:S01]  /*1060*/  FFMA R50, R36.reuse, R40, R50 ;  /* 0x0000002824327223 */ /* 0x040fe20000000032 */
[----:B------:R-:W-:Y:S01]  /*1070*/  FFMA R95, R71, R43, R56 ;  /* 0x0000002b475f7223 */ /* 0x000fe20000000038 */
[C---:B------:R-:W-:Y:S01]  /*1080*/  FFMA R56, R36.reuse, R64, R49 ;  /* 0x0000004024387223 */ /* 0x040fe20000000031 */
[----:B------:R-:W-:Y:S01]  /*1090*/  FFMA R36, R36, R20, R51 ;  /* 0x0000001424247223 */ /* 0x000fe20000000033 */
[C---:B------:R-:W-:Y:S01]  /*10a0*/  FFMA R68, R70.reuse, R66, R57 ;  /* 0x0000004246447223 */ /* 0x040fe20000000039 */
[C---:B------:R-:W-:Y:S01]  /*10b0*/  FFMA R58, R70.reuse, R54, R59 ;  /* 0x00000036463a7223 */ /* 0x040fe2000000003b */
[----:B------:R-:W-:Y:S01]  /*10c0*/  FFMA R70, R70, R22, R69 ;  /* 0x0000001646467223 */ /* 0x000fe20000000045 */
[C---:B------:R-:W-:Y:S01]  /*10d0*/  FFMA R57, R37.reuse, R65, R56 ;  /* 0x0000004125397223 */ /* 0x040fe20000000038 */
[C---:B------:R-:W-:Y:S01]  /*10e0*/  FFMA R59, R37.reuse, R53, R48 ;  /* 0x00000035253b7223 */ /* 0x040fe20000000030 */
[C---:B------:R-:W-:Y:S01]  /*10f0*/  FFMA R69, R37.reuse, R41, R50 ;  /* 0x0000002925457223 */ /* 0x040fe20000000032 */
[----:B------:R-:W-:Y:S01]  /*1100*/  FFMA R37, R37, R21, R36 ;  /* 0x0000001525257223 */ /* 0x000fe20000000024 */
[----:B------:R-:W-:Y:S01]  /*1110*/  FFMA R97, R71, R55, R58 ;  /* 0x0000003747617223 */ /* 0x000fe2000000003a */
[----:B------:R-:W3:Y:S01]  /*1120*/  LDS.128 R48, [R81+0x1080] ;  /* 0x0010800051307984 */ /* 0x000ee20000000c00 */
[C---:B------:R-:W-:Y:S01]  /*1130*/  FFMA R58, R38.reuse, R66, R57 ;  /* 0x00000042263a7223 */ /* 0x040fe20000000039 */
[C---:B------:R-:W-:Y:S01]  /*1140*/  FFMA R56, R38.reuse, R54, R59 ;  /* 0x0000003626387223 */ /* 0x040fe2000000003b */
[C---:B------:R-:W-:Y:S01]  /*1150*/  FFMA R36, R38.reuse, R42, R69 ;  /* 0x0000002a26247223 */ /* 0x040fe20000000045 */
[----:B------:R-:W-:Y:S01]  /*1160*/  FFMA R38, R38, R22, R37 ;  /* 0x0000001626267223 */ /* 0x000fe20000000025 */
[C---:B------:R-:W-:Y:S01]  /*1170*/  FFMA R107, R39.reuse, R67, R58 ;  /* 0x00000043276b7223 */ /* 0x040fe2000000003a */
[C---:B------:R-:W-:Y:S01]  /*1180*/  FFMA R105, R39.reuse, R55, R56 ;  /* 0x0000003727697223 */ /* 0x040fe20000000038 */
[C---:B-1----:R-:W-:Y:S01]  /*1190*/  FFMA R24, R72.reuse, R52, R24 ;  /* 0x0000003448187223 */ /* 0x042fe20000000018 */
[C---:B------:R-:W-:Y:S01]  /*11a0*/  FFMA R109, R39.reuse, R23, R38 ;  /* 0x00000017276d7223 */ /* 0x040fe20000000026 */
[C---:B------:R-:W-:Y:S01]  /*11b0*/  FFMA R38, R72.reuse, R64, R25 ;  /* 0x0000004048267223 */ /* 0x040fe20000000019 */
[----:B------:R-:W-:Y:S01]  /*11c0*/  FFMA R103, R39, R43, R36 ;  /* 0x0000002b27677223 */ /* 0x000fe20000000024 */
[C---:B------:R-:W-:Y:S01]  /*11d0*/  FFMA R36, R72.reuse, R20, R27 ;  /* 0x0000001448247223 */ /* 0x040fe2000000001b */
[----:B------:R-:W-:Y:S01]  /*11e0*/  FFMA R26, R72, R40, R26 ;  /* 0x00000028481a7223 */ /* 0x000fe2000000001a */
[C---:B------:R-:W-:Y:S01]  /*11f0*/  FFMA R25, R73.reuse, R65, R38 ;  /* 0x0000004149197223 */ /* 0x040fe20000000026 */
[C---:B------:R-:W-:Y:S01]  /*1200*/  FFMA R27, R73.reuse, R53, R24 ;  /* 0x00000035491b7223 */ /* 0x040fe20000000018 */
[C---:B------:R-:W-:Y:S01]  /*1210*/  FFMA R37, R73.reuse, R21, R36 ;  /* 0x0000001549257223 */ /* 0x040fe20000000024 */
[----:B------:R-:W-:Y:S01]  /*1220*/  FFMA R73, R73, R41, R26 ;  /* 0x0000002949497223 */ /* 0x000fe2000000001a */
[C---:B------:R-:W-:Y:S01]  /*1230*/  FFMA R56, R74.reuse, R66, R25 ;  /* 0x000000424a387223 */ /* 0x040fe20000000019 */
[C---:B------:R-:W-:Y:S01]  /*1240*/  FFMA R38, R74.reuse, R54, R27 ;  /* 0x000000364a267223 */ /* 0x040fe2000000001b */
[C---:B------:R-:W-:Y:S01]  /*1250*/  FFMA R36, R74.reuse, R22, R37 ;  /* 0x000000164a247223 */ /* 0x040fe20000000025 */
[----:B------:R-:W1:Y:S01]  /*1260*/  LDS.128 R24, [R81+0x1100] ;  /* 0x0011000051187984 */ /* 0x000e620000000c00 */
[----:B------:R-:W-:Y:S01]  /*1270*/  FFMA R74, R74, R42, R73 ;  /* 0x0000002a4a4a7223 */ /* 0x000fe20000000049 */
[C---:B------:R-:W-:Y:S01]  /*1280*/  FFMA R113, R75.reuse, R55, R38 ;  /* 0x000000374b717223 */ /* 0x040fe20000000026 */
[----:B------:R-:W-:Y:S01]  /*1290*/  FFMA R117, R75, R23, R36 ;  /* 0x000000174b757223 */ /* 0x000fe20000000024 */
[C---:B--2---:R-:W-:Y:S01]  /*12a0*/  FFMA R36, R16.reuse, R20, R35 ;  /* 0x0000001410247223 */ /* 0x044fe20000000023 */
[C---:B------:R-:W-:Y:S01]  /*12b0*/  FFMA R38, R16.reuse, R64, R33 ;  /* 0x0000004010267223 */ /* 0x040fe20000000021 */
        /* <DEDUP_REMOVED lines=11> */
[----:B------:R-:W2:Y:S01]  /*1370*/  LDS.128 R32, [R81+0x1180] ;  /* 0x0011800051207984 */ /* 0x000ea20000000c00 */
[C---:B------:R-:W-:Y:S01]  /*1380*/  FFMA R123, R19.reuse, R67, R38 ;  /* 0x00000043137b7223 */ /* 0x040fe20000000026 */
[C---:B------:R-:W-:Y:S01]  /*1390*/  FFMA R121, R19.reuse, R55, R36 ;  /* 0x0000003713797223 */ /* 0x040fe20000000024 */
[C---:B---3--:R-:W-:Y:S01]  /*13a0*/  FFMA R16, R48.reuse, R20, R31 ;  /* 0x0000001430107223 */ /* 0x048fe2000000001f */
[C---:B------:R-:W-:Y:S01]  /*13b0*/  FFMA R30, R48.reuse, R40, R30 ;  /* 0x00000028301e7223 */ /* 0x040fe2000000001e */
[C---:B------:R-:W-:Y:S01]  /*13c0*/  FFMA R28, R48.reuse, R52, R28 ;  /* 0x00000034301c7223 */ /* 0x040fe2000000001c */
[----:B------:R-:W-:Y:S01]  /*13d0*/  FFMA R119, R19, R43, R18 ;  /* 0x0000002b13777223 */ /* 0x000fe20000000012 */
        /* <DEDUP_REMOVED lines=8> */
[----:B------:R-:W-:Y:S01]  /*1460*/  LDS.128 R28, [R80+0x10] ;  /* 0x00001000501c7984 */ /* 0x000fe20000000c00 */
[-C--:B------:R-:W-:Y:S01]  /*1470*/  FFMA R115, R75, R67.reuse, R56 ;  /* 0x000000434b737223 */ /* 0x080fe20000000038 */
[C---:B------:R-:W-:Y:S01]  /*1480*/  FFMA R99, R71.reuse, R67, R68 ;  /* 0x0000004347637223 */ /* 0x040fe20000000044 */
[----:B------:R-:W-:Y:S01]  /*1490*/  FFMA R101, R71, R23, R70 ;  /* 0x0000001747657223 */ /* 0x000fe20000000046 */
[----:B------:R-:W3:Y:S01]  /*14a0*/  LDS.128 R16, [R81+0x10] ;  /* 0x0000100051107984 */ /* 0x000ee20000000c00 */
[----:B------:R-:W-:Y:S01]  /*14b0*/  FFMA R49, R49, R65, R48 ;  /* 0x0000004131317223 */ /* 0x000fe20000000030 */
[C---:B------:R-:W-:Y:S01]  /*14c0*/  FFMA R74, R51.reuse, R55, R74 ;  /* 0x00000037334a7223 */ /* 0x040fe2000000004a */
[C---:B------:R-:W-:Y:S01]  /*14d0*/  FFMA R72, R51.reuse, R43, R72 ;  /* 0x0000002b33487223 */ /* 0x040fe20000000048 */
[----:B------:R-:W4:Y:S01]  /*14e0*/  LDS.128 R36, [R80+0x90] ;  /* 0x0000900050247984 */ /* 0x000f220000000c00 */
[----:B-1----:R-:W-:Y:S01]  /*14f0*/  FFMA R48, R24, R64, R61 ;  /* 0x0000004018307223 */ /* 0x002fe2000000003d */
[----:B------:R-:W-:Y:S01]  /*1500*/  FFMA R88, R50, R66, R49 ;  /* 0x0000004232587223 */ /* 0x000fe20000000031 */
[C---:B------:R-:W-:Y:S01]  /*1510*/  FFMA R60, R24.reuse, R52, R60 ;  /* 0x00000034183c7223 */ /* 0x040fe2000000003c */
[----:B------:R-:W1:Y:S01]  /*1520*/  LDS.128 R56, [R80+0x110] ;  /* 0x0001100050387984 */ /* 0x000e620000000c00 */
[C---:B------:R-:W-:Y:S01]  /*1530*/  FFMA R62, R24.reuse, R40, R62 ;  /* 0x00000028183e7223 */ /* 0x040fe2000000003e */
[C---:B------:R-:W-:Y:S01]  /*1540*/  FFMA R88, R51.reuse, R67, R88 ;  /* 0x0000004333587223 */ /* 0x040fe20000000058 */
[----:B------:R-:W-:Y:S01]  /*1550*/  FFMA R90, R51, R23, R90 ;  /* 0x00000017335a7223 */ /* 0x000fe2000000005a */
[----:B------:R-:W1:Y:S01]  /*1560*/  LDS.128 R68, [R80+0x190] ;  /* 0x0001900050447984 */ /* 0x000e620000000c00 */
[----:B------:R-:W-:Y:S01]  /*1570*/  FFMA R24, R24, R20, R63 ;  /* 0x0000001418187223 */ /* 0x000fe2000000003f */
[C---:B------:R-:W-:Y:S01]  /*1580*/  FFMA R61, R25.reuse, R65, R48 ;  /* 0x00000041193d7223 */ /* 0x040fe20000000030 */
[C---:B------:R-:W-:Y:S01]  /*1590*/  FFMA R63, R25.reuse, R53, R60 ;  /* 0x00000035193f7223 */ /* 0x040fe2000000003c */
[----:B------:R-:W1:Y:S01]  /*15a0*/  LDS.128 R48, [R81+0x90] ;  /* 0x0000900051307984 */ /* 0x000e620000000c00 */
        /* <DEDUP_REMOVED lines=10> */
[C---:B--2---:R-:W-:Y:S01]  /*1650*/  FFMA R40, R32.reuse, R40, R46 ;  /* 0x0000002820287223 */ /* 0x044fe2000000002e */
[----:B------:R-:W2:Y:S01]  /*1660*/  LDS.128 R24, [R81+0x110] ;  /* 0x0001100051187984 */ /* 0x000ea20000000c00 */
        /* <DEDUP_REMOVED lines=11> */
[C---:B---3--:R-:W-:Y:S01]  /*1720*/  FFMA R22, R16.reuse, R28, R89 ;  /* 0x0000001c10167223 */ /* 0x048fe20000000059 */
[C---:B------:R-:W-:Y:S01]  /*1730*/  FFMA R67, R35.reuse, R67, R66 ;  /* 0x0000004323437223 */ /* 0x040fe20000000042 */
[C---:B------:R-:W-:Y:S01]  /*1740*/  FFMA R65, R35.reuse, R55, R54 ;  /* 0x0000003723417223 */ /* 0x040fe20000000036 */
[C---:B------:R-:W-:Y:S01]  /*1750*/  FFMA R60, R35.reuse, R43, R60 ;  /* 0x0000002b233c7223 */ /* 0x040fe2000000003c */
[C---:B----4-:R-:W-:Y:S01]  /*1760*/  FFMA R32, R16.reuse, R36, R91 ;  /* 0x0000002410207223 */ /* 0x050fe2000000005b */
[----:B------:R-:W-:Y:S01]  /*1770*/  FFMA R62, R35, R23, R62 ;  /* 0x00000017233e7223 */ /* 0x000fe2000000003e */
[C---:B------:R-:W-:Y:S01]  /*1780*/  FFMA R35, R17.reuse, R29, R22 ;  /* 0x0000001d11237223 */ /* 0x040fe20000000016 */
[----:B------:R-:W-:Y:S01]  /*1790*/  LDS.128 R52, [R81+0x1110] ;  /* 0x0011100051347984 */ /* 0x000fe20000000c00 */
[----:B-1----:R-:W-:Y:S01]  /*17a0*/  FFMA R20, R16, R56, R87 ;  /* 0x0000003810147223 */ /* 0x002fe20000000057 */
[C---:B------:R-:W-:Y:S01]  /*17b0*/  FFMA R33, R17.reuse, R37, R32 ;  /* 0x0000002511217223 */ /* 0x040fe20000000020 */
[----:B------:R-:W-:Y:S01]  /*17c0*/  FFMA R32, R18, R30, R35 ;  /* 0x0000001e12207223 */ /* 0x000fe20000000023 */
[----:B------:R-:W-:Y:S01]  /*17d0*/  FFMA R16, R16, R68, R93 ;  /* 0x0000004410107223 */ /* 0x000fe2000000005d */
[C---:B------:R-:W-:Y:S01]  /*17e0*/  FFMA R41, R17.reuse, R57, R20 ;  /* 0x0000003911297223 */ /* 0x040fe20000000014 */
[C---:B------:R-:W-:Y:S01]  /*17f0*/  FFMA R34, R18.reuse, R38, R33 ;  /* 0x0000002612227223 */ /* 0x040fe20000000021 */
[----:B------:R-:W1:Y:S01]  /*1800*/  LDS.128 R20, [R81+0x190] ;  /* 0x0001900051147984 */ /* 0x000e620000000c00 */
[----:B------:R-:W-:Y:S01]  /*1810*/  FFMA R17, R17, R69, R16 ;  /* 0x0000004511117223 */ /* 0x000fe20000000010 */
[----:B------:R-:W-:Y:S01]  /*1820*/  FFMA R16, R18, R58, R41 ;  /* 0x0000003a12107223 */ /* 0x000fe20000000029 */
[C---:B------:R-:W-:Y:S01]  /*1830*/  FFMA R89, R19.reuse, R31, R32 ;  /* 0x0000001f13597223 */ /* 0x040fe20000000020 */
[----:B------:R-:W-:Y:S01]  /*1840*/  FFMA R32, R48, R36, R99 ;  /* 0x0000002430207223 */ /* 0x000fe20000000063 */
[----:B------:R-:W-:Y:S01]  /*1850*/  FFMA R18, R18, R70, R17 ;  /* 0x0000004612127223 */ /* 0x000fe20000000011 */
[----:B------:R-:W-:Y:S01]  /*1860*/  FFMA R87, R19, R59, R16 ;  /* 0x0000003b13577223 */ /* 0x000fe20000000010 */
[C---:B------:R-:W-:Y:S01]  /*1870*/  FFMA R16, R48.reuse, R56, R95 ;  /* 0x0000003830107223 */ /* 0x040fe2000000005f */
[----:B------:R-:W-:Y:S01]  /*1880*/  FFMA R33, R49, R37, R32 ;  /* 0x0000002531217223 */ /* 0x000fe20000000020 */
[C---:B------:R-:W-:Y:S01]  /*1890*/  FFMA R93, R19.reuse, R71, R18 ;  /* 0x00000047135d7223 */ /* 0x040fe20000000012 */
[----:B------:R-:W-:Y:S01]  /*18a0*/  FFMA R18, R48, R28, R97 ;  /* 0x0000001c30127223 */ /* 0x000fe20000000061 */
[----:B------:R-:W-:Y:S01]  /*18b0*/  FFMA R91, R19, R39, R34 ;  /* 0x00000027135b7223 */ /* 0x000fe20000000022 */
[C---:B------:R-:W-:Y:S01]  /*18c0*/  FFMA R41, R49.reuse, R57, R16 ;  /* 0x0000003931297223 */ /* 0x040fe20000000010 */
[----:B------:R-:W-:Y:S01]  /*18d0*/  FFMA R40, R50, R38, R33 ;  /* 0x0000002632287223 */ /* 0x000fe20000000021 */
[----:B------:R-:W-:Y:S01]  /*18e0*/  FFMA R35, R49, R29, R18 ;  /* 0x0000001d31237223 */ /* 0x000fe20000000012 */
[----:B------:R-:W-:Y:S01]  /*18f0*/  FFMA R48, R48, R68, R101 ;  /* 0x0000004430307223 */ /* 0x000fe20000000065 */
[----:B------:R-:W3:Y:S01]  /*1900*/  LDS.128 R16, [R81+0x1010] ;  /* 0x0010100051107984 */ /* 0x000ee20000000c00 */
[----:B------:R-:W-:Y:S01]  /*1910*/  FFMA R99, R51, R39, R40 ;  /* 0x0000002733637223 */ /* 0x000fe20000000028 */
[----:B--2---:R-:W-:Y:S01]  /*1920*/  FFMA R40, R24, R36, R107 ;  /* 0x0000002418287223 */ /* 0x004fe2000000006b */
[C---:B------:R-:W-:Y:S01]  /*1930*/  FFMA R34, R50.reuse, R30, R35 ;  /* 0x0000001e32227223 */ /* 0x040fe20000000023 */
[----:B------:R-:W-:Y:S01]  /*1940*/  FFMA R32, R50, R58, R41 ;  /* 0x0000003a32207223 */ /* 0x000fe20000000029 */
[----:B------:R-:W-:Y:S01]  /*1950*/  FFMA R49, R49, R69, R48 ;  /* 0x0000004531317223 */ /* 0x000fe20000000030 */
[----:B------:R-:W-:Y:S01]  /*1960*/  FFMA R33, R25, R37, R40 ;  /* 0x0000002519217223 */ /* 0x000fe20000000028 */
[C---:B------:R-:W-:Y:S01]  /*1970*/  FFMA R97, R51.reuse, R31, R34 ;  /* 0x0000001f33617223 */ /* 0x040fe20000000022 */
[----:B------:R-:W2:Y:S01]  /*1980*/  LDS.128 R40, [R81+0x1090] ;  /* 0x0010900051287984 */ /* 0x000ea20000000c00 */
[----:B------:R-:W-:Y:S01]  /*1990*/  FFMA R95, R51, R59, R32 ;  /* 0x0000003b335f7223 */ /* 0x000fe20000000020 */
        /* <DEDUP_REMOVED lines=14> */
[C---:B-1----:R-:W-:Y:S01]  /*1a80*/  FFMA R24, R20.reuse, R68, R117 ;  /* 0x0000004414187223 */ /* 0x042fe20000000075 */
[C---:B------:R-:W-:Y:S01]  /*1a90*/  FFMA R32, R20.reuse, R36, R115 ;  /* 0x0000002414207223 */ /* 0x040fe20000000073 */
[C---:B------:R-:W-:Y:S01]  /*1aa0*/  FFMA R26, R20.reuse, R28, R113 ;  /* 0x0000001c141a7223 */ /* 0x040fe20000000071 */
[----:B------:R-:W-:Y:S01]  /*1ab0*/  FFMA R20, R20, R56, R111 ;  /* 0x0000003814147223 */ /* 0x000fe2000000006f */
        /* <DEDUP_REMOVED lines=16> */
[----:B------:R-:W-:Y:S01]  /*1bc0*/  FFMA R16, R16, R56, R119 ;  /* 0x0000003810107223 */ /* 0x000fe20000000077 */
[C---:B------:R-:W-:Y:S01]  /*1bd0*/  FFMA R25, R17.reuse, R69, R20 ;  /* 0x0000004511197223 */ /* 0x040fe20000000014 */
[C---:B------:R-:W-:Y:S01]  /*1be0*/  FFMA R21, R17.reuse, R37, R24 ;  /* 0x0000002511157223 */ /* 0x040fe20000000018 */
[C---:B------:R-:W-:Y:S01]  /*1bf0*/  FFMA R23, R17.reuse, R29, R22 ;  /* 0x0000001d11177223 */ /* 0x040fe20000000016 */
[----:B------:R-:W-:Y:S01]  /*1c00*/  FFMA R17, R17, R57, R16 ;  /* 0x0000003911117223 */ /* 0x000fe20000000010 */
[----:B------:R-:W1:Y:S01]  /*1c10*/  LDS.128 R44, [R81+0x1190] ;  /* 0x00119000512c7984 */ /* 0x000e620000000c00 */
[C---:B------:R-:W-:Y:S01]  /*1c20*/  FFMA R16, R18.reuse, R70, R25 ;  /* 0x0000004612107223 */ /* 0x040fe20000000019 */
[C---:B------:R-:W-:Y:S01]  /*1c30*/  FFMA R22, R18.reuse, R38, R21 ;  /* 0x0000002612167223 */ /* 0x040fe20000000015 */
[C---:B------:R-:W-:Y:S01]  /*1c40*/  FFMA R20, R18.reuse, R30, R23 ;  /* 0x0000001e12147223 */ /* 0x040fe20000000017 */
[----:B------:R-:W-:Y:S01]  /*1c50*/  FFMA R18, R18, R58, R17 ;  /* 0x0000003a12127223 */ /* 0x000fe20000000011 */
[C---:B--2---:R-:W-:Y:S01]  /*1c60*/  FFMA R72, R40.reuse, R56, R72 ;  /* 0x0000003828487223 */ /* 0x044fe20000000048 */
[C---:B------:R-:W-:Y:S01]  /*1c70*/  FFMA R74, R40.reuse, R28, R74 ;  /* 0x0000001c284a7223 */ /* 0x040fe2000000004a */
[C---:B------:R-:W-:Y:S01]  /*1c80*/  FFMA R123, R19.reuse, R39, R22 ;  /* 0x00000027137b7223 */ /* 0x040fe20000000016 */
        /* <DEDUP_REMOVED lines=8> */
[----:B------:R-:W-:Y:S01]  /*1d10*/  FFMA R88, R40, R36, R88 ;  /* 0x0000002428587223 */ /* 0x000fe20000000058 */
[C---:B------:R-:W-:Y:S01]  /*1d20*/  FFMA R72, R42.reuse, R58, R19 ;  /* 0x0000003a2a487223 */ /* 0x040fe20000000013 */
[C---:B------:R-:W-:Y:S01]  /*1d30*/  FFMA R74, R42.reuse, R30, R17 ;  /* 0x0000001e2a4a7223 */ /* 0x040fe20000000011 */
[----:B------:R-:W-:Y:S01]  /*1d40*/  LDS.128 R48, [R81+0x20] ;  /* 0x0000200051307984 */ /* 0x000fe20000000c00 */
[----:B------:R-:W-:Y:S01]  /*1d50*/  FFMA R41, R41, R37, R88 ;  /* 0x0000002529297223 */ /* 0x000fe20000000058 */
[----:B------:R-:W-:Y:S01]  /*1d60*/  FFMA R90, R42, R70, R21 ;  /* 0x000000462a5a7223 */ /* 0x000fe20000000015 */
[----:B------:R-:W-:Y:S01]  /*1d70*/  FFMA R40, R52, R56, R61 ;  /* 0x0000003834287223 */ /* 0x000fe2000000003d */
[----:B------:R-:W2:Y:S01]  /*1d80*/  LDS.128 R16, [R80+0x20] ;  /* 0x0000200050107984 */ /* 0x000ea20000000c00 */
[----:B------:R-:W-:Y:S01]  /*1d90*/  FFMA R88, R42, R38, R41 ;  /* 0x000000262a587223 */ /* 0x000fe20000000029 */
[C---:B------:R-:W-:Y:S01]  /*1da0*/  FFMA R42, R52.reuse, R28, R63 ;  /* 0x0000001c342a7223 */ /* 0x040fe2000000003f */
[C---:B------:R-:W-:Y:S01]  /*1db0*/  FFMA R92, R52.reuse, R36, R73 ;  /* 0x00000024345c7223 */ /* 0x040fe20000000049 */
[----:B------:R-:W3:Y:S01]  /*1dc0*/  LDS.128 R24, [R80+0x120] ;  /* 0x0001200050187984 */ /* 0x000ee20000000c00 */
[C---:B------:R-:W-:Y:S01]  /*1dd0*/  FFMA R88, R43.reuse, R39, R88 ;  /* 0x000000272b587223 */ /* 0x040fe20000000058 */
[C---:B------:R-:W-:Y:S01]  /*1de0*/  FFMA R74, R43.reuse, R31, R74 ;  /* 0x0000001f2b4a7223 */ /* 0x040fe2000000004a */
[C---:B------:R-:W-:Y:S01]  /*1df0*/  FFMA R72, R43.reuse, R59, R72 ;  /* 0x0000003b2b487223 */ /* 0x040fe20000000048 */
[----:B------:R-:W4:Y:S01]  /*1e00*/  LDS.128 R20, [R80+0xa0] ;  /* 0x0000a00050147984 */ /* 0x000f220000000c00 */
[----:B------:R-:W-:Y:S01]  /*1e10*/  FFMA R90, R43, R71, R90 ;  /* 0x000000472b5a7223 */ /* 0x000fe2000000005a */
        /* <DEDUP_REMOVED lines=9> */
[----:B------:R-:W-:Y:S01]  /*1eb0*/  FFMA R52, R54, R58, R73 ;  /* 0x0000003a36347223 */ /* 0x000fe20000000049 */
[----:B-1----:R-:W-:Y:S01]  /*1ec0*/  FFMA R28, R44, R28, R65 ;  /* 0x0000001c2c1c7223 */ /* 0x002fe20000000041 */
[----:B------:R-:W-:Y:S01]  /*1ed0*/  FFMA R54, R54, R70, R53 ;  /* 0x0000004636367223 */ /* 0x000fe20000000035 */
[C---:B------:R-:W-:Y:S01]  /*1ee0*/  FFMA R103, R55.reuse, R39, R94 ;  /* 0x0000002737677223 */ /* 0x040fe2000000005e */
[----:B------:R-:W-:Y:S01]  /*1ef0*/  FFMA R75, R55, R31, R92 ;  /* 0x0000001f374b7223 */ /* 0x000fe2000000005c */
[----:B------:R-:W-:Y:S01]  /*1f00*/  FFMA R29, R45, R29, R28 ;  /* 0x0000001d2d1d7223 */ /* 0x000fe2000000001c */
[C---:B------:R-:W-:Y:S01]  /*1f10*/  FFMA R73, R55.reuse, R59, R52 ;  /* 0x0000003b37497223 */ /* 0x040fe20000000034 */
[----:B------:R-:W-:Y:S01]  /*1f20*/  FFMA R111, R55, R71, R54 ;  /* 0x00000047376f7223 */ /* 0x000fe20000000036 */
[C---:B------:R-:W-:Y:S01]  /*1f30*/  FFMA R36, R44.reuse, R36, R67 ;  /* 0x000000242c247223 */ /* 0x040fe20000000043 */
[----:B------:R-:W1:Y:S01]  /*1f40*/  LDS.128 R52, [R81+0x120] ;  /* 0x0001200051347984 */ /* 0x000e620000000c00 */
[----:B------:R-:W-:Y:S01]  /*1f50*/  FFMA R60, R44, R56, R60 ;  /* 0x000000382c3c7223 */ /* 0x000fe2000000003c */
[----:B------:R-:W-:Y:S01]  /*1f60*/  FFMA R30, R46, R30, R29 ;  /* 0x0000001e2e1e7223 */ /* 0x000fe2000000001d */
[----:B------:R-:W-:Y:S01]  /*1f70*/  FFMA R62, R44, R68, R62 ;  /* 0x000000442c3e7223 */ /* 0x000fe2000000003e */
[C---:B------:R-:W-:Y:S01]  /*1f80*/  FFMA R37, R45.reuse, R37, R36 ;  /* 0x000000252d257223 */ /* 0x040fe20000000024 */
[----:B------:R-:W-:Y:S01]  /*1f90*/  FFMA R57, R45, R57, R60 ;  /* 0x000000392d397223 */ /* 0x000fe2000000003c */
[----:B------:R-:W-:Y:S01]  /*1fa0*/  FFMA R67, R47, R31, R30 ;  /* 0x0000001f2f437223 */ /* 0x000fe2000000001e */
[----:B------:R-:W-:Y:S01]  /*1fb0*/  FFMA R45, R45, R69, R62 ;  /* 0x000000452d2d7223 */ /* 0x000fe2000000003e */
[C---:B------:R-:W-:Y:S01]  /*1fc0*/  FFMA R38, R46.reuse, R38, R37 ;  /* 0x000000262e267223 */ /* 0x040fe20000000025 */
[C---:B------:R-:W-:Y:S01]  /*1fd0*/  FFMA R58, R46.reuse, R58, R57 ;  /* 0x0000003a2e3a7223 */ /* 0x040fe20000000039 */
[----:B------:R-:W-:Y:S01]  /*1fe0*/  LDS.128 R60, [R81+0x1120] ;  /* 0x00112000513c7984 */ /* 0x000fe20000000c00 */
[----:B------:R-:W-:Y:S01]  /*1ff0*/  FFMA R46, R46, R70, R45 ;  /* 0x000000462e2e7223 */ /* 0x000fe2000000002d */
[C---:B--2---:R-:W-:Y:S01]  /*2000*/  FFMA R30, R48.reuse, R16, R89 ;  /* 0x00000010301e7223 */ /* 0x044fe20000000059 */
[C---:B------:R-:W-:Y:S01]  /*2010*/  FFMA R65, R47.reuse, R39, R38 ;  /* 0x000000272f417223 */ /* 0x040fe20000000026 */
[C---:B------:R-:W-:Y:S01]  /*2020*/  FFMA R69, R47.reuse, R59, R58 ;  /* 0x0000003b2f457223 */ /* 0x040fe2000000003a */
[----:B------:R-:W-:Y:S01]  /*2030*/  FFMA R71, R47, R71, R46 ;  /* 0x000000472f477223 */ /* 0x000fe2000000002e */
[C---:B---3--:R-:W-:Y:S01]  /*2040*/  FFMA R28, R48.reuse, R24, R87 ;  /* 0x00000018301c7223 */ /* 0x048fe20000000057 */
[C---:B------:R-:W-:Y:S01]  /*2050*/  FFMA R39, R49.reuse, R17, R30 ;  /* 0x0000001131277223 */ /* 0x040fe2000000001e */
[----:B------:R-:W-:Y:S01]  /*2060*/  LDS.128 R56, [R81+0x30] ;  /* 0x0000300051387984 */ /* 0x000fe20000000c00 */
[----:B----4-:R-:W-:Y:S01]  /*2070*/  FFMA R36, R48, R20, R91 ;  /* 0x0000001430247223 */ /* 0x010fe2000000005b */
[C---:B------:R-:W-:Y:S01]  /*2080*/  FFMA R45, R49.reuse, R25, R28 ;  /* 0x00000019312d7223 */ /* 0x040fe2000000001c */
[C---:B------:R-:W-:Y:S01]  /*2090*/  FFMA R38, R50.reuse, R18, R39 ;  /* 0x0000001232267223 */ /* 0x040fe20000000027 */
[----:B------:R-:W2:Y:S01]  /*20a0*/  LDS.128 R28, [R81+0x1a0] ;  /* 0x0001a000511c7984 */ /* 0x000ea20000000c00 */
        /* <DEDUP_REMOVED lines=13> */
[C---:B------:R-:W-:Y:S01]  /*2180*/  FFMA R49, R41.reuse, R25, R36 ;  /* 0x0000001929317223 */ /* 0x040fe20000000024 */
[----:B------:R-:W-:Y:S01]  /*2190*/  FFMA R40, R40, R32, R101 ;  /* 0x0000002028287223 */ /* 0x000fe20000000065 */
[----:B------:R-:W3:Y:S01]  /*21a0*/  LDS.128 R36, [R81+0x1020] ;  /* 0x0010200051247984 */ /* 0x000ee20000000c00 */
[----:B------:R-:W-:Y:S01]  /*21b0*/  FFMA R45, R41, R21, R44 ;  /* 0x00000015292d7223 */ /* 0x000fe2000000002c */
[----:B------:R-:W-:Y:S01]  /*21c0*/  FFMA R93, R51, R35, R50 ;  /* 0x00000023335d7223 */ /* 0x000fe20000000032 */
[----:B------:R-:W-:Y:S01]  /*21d0*/  FFMA R41, R41, R33, R40 ;  /* 0x0000002129297223 */ /* 0x000fe20000000028 */
[C---:B------:R-:W-:Y:S01]  /*21e0*/  FFMA R40, R42.reuse, R26, R49 ;  /* 0x0000001a2a287223 */ /* 0x040fe20000000031 */
[C---:B------:R-:W-:Y:S01]  /*21f0*/  FFMA R46, R42.reuse, R22, R45 ;  /* 0x000000162a2e7223 */ /* 0x040fe2000000002d */
[----:B------:R-:W4:Y:S01]  /*2200*/  LDS.128 R48, [R81+0x10a0] ;  /* 0x0010a00051307984 */ /* 0x000f220000000c00 */
[C---:B------:R-:W-:Y:S01]  /*2210*/  FFMA R44, R42.reuse, R18, R47 ;  /* 0x000000122a2c7223 */ /* 0x040fe2000000002f */
[----:B------:R-:W-:Y:S01]  /*2220*/  FFMA R42, R42, R34, R41 ;  /* 0x000000222a2a7223 */ /* 0x000fe20000000029 */
[C---:B------:R-:W-:Y:S01]  /*2230*/  FFMA R95, R43.reuse, R27, R40 ;  /* 0x0000001b2b5f7223 */ /* 0x040fe20000000028 */
[C---:B-1----:R-:W-:Y:S01]  /*2240*/  FFMA R40, R52.reuse, R24, R105 ;  /* 0x0000001834287223 */ /* 0x042fe20000000069 */
        /* <DEDUP_REMOVED lines=13> */
[C---:B--2---:R-:W-:Y:S01]  /*2320*/  FFMA R66, R28.reuse, R32, R66 ;  /* 0x000000201c427223 */ /* 0x044fe20000000042 */
[----:B------:R-:W-:Y:S01]  /*2330*/  FFMA R107, R55, R19, R42 ;  /* 0x00000013376b7223 */ /* 0x000fe2000000002a */
        /* <DEDUP_REMOVED lines=21> */
[-C--:B------:R-:W-:Y:S01]  /*2490*/  FFMA R64, R55, R35.reuse, R64 ;  /* 0x0000002337407223 */ /* 0x080fe20000000040 */
[----:B------:R-:W-:Y:S01]  /*24a0*/  FFMA R66, R31, R35, R66 ;  /* 0x000000231f427223 */ /* 0x000fe20000000042 */
[----:B------:R-:W1:Y:S01]  /*24b0*/  LDS.128 R52, [R81+0x11a0] ;  /* 0x0011a00051347984 */ /* 0x000e620000000c00 */
[C---:B------:R-:W-:Y:S01]  /*24c0*/  FFMA R41, R37.reuse, R33, R28 ;  /* 0x0000002125297223 */ /* 0x040fe2000000001c */
[C---:B------:R-:W-:Y:S01]  /*24d0*/  FFMA R29, R37.reuse, R21, R40 ;  /* 0x00000015251d7223 */ /* 0x040fe20000000028 */
[C---:B------:R-:W-:Y:S01]  /*24e0*/  FFMA R31, R37.reuse, R17, R30 ;  /* 0x00000011251f7223 */ /* 0x040fe2000000001e */
[----:B------:R-:W-:Y:S01]  /*24f0*/  FFMA R37, R37, R25, R36 ;  /* 0x0000001925257223 */ /* 0x000fe20000000024 */
[C---:B----4-:R-:W-:Y:S01]  /*2500*/  FFMA R90, R48.reuse, R32, R90 ;  /* 0x00000020305a7223 */ /* 0x050fe2000000005a */
        /* <DEDUP_REMOVED lines=17> */
[----:B------:R-:W2:Y:S01]  /*2620*/  LDS.128 R36, [R80+0xb0] ;  /* 0x0000b00050247984 */ /* 0x000ea20000000c00 */
[----:B------:R-:W-:Y:S01]  /*2630*/  FFMA R49, R49, R21, R88 ;  /* 0x0000001531317223 */ /* 0x000fe20000000058 */
[C---:B------:R-:W-:Y:S01]  /*2640*/  FFMA R48, R60.reuse, R24, R73 ;  /* 0x000000183c307223 */ /* 0x040fe20000000049 */
[----:B------:R-:W-:Y:S01]  /*2650*/  FFMA R88, R60, R20, R103 ;  /* 0x000000143c587223 */ /* 0x000fe20000000067 */
[----:B------:R-:W3:Y:S01]  /*2660*/  LDS.128 R28, [R80+0x30] ;  /* 0x00003000501c7984 */ /* 0x000ee20000000c00 */
[----:B------:R-:W-:Y:S01]  /*2670*/  FFMA R72, R50, R22, R49 ;  /* 0x0000001632487223 */ /* 0x000fe20000000031 */
[C---:B------:R-:W-:Y:S01]  /*2680*/  FFMA R50, R60.reuse, R16, R75 ;  /* 0x000000103c327223 */ /* 0x040fe2000000004b */
[C---:B------:R-:W-:Y:S01]  /*2690*/  FFMA R70, R51.reuse, R19, R70 ;  /* 0x0000001333467223 */ /* 0x040fe20000000046 */
[----:B------:R-:W4:Y:S01]  /*26a0*/  LDS.128 R40, [R80+0x130] ;  /* 0x0001300050287984 */ /* 0x000f220000000c00 */
[C---:B------:R-:W-:Y:S01]  /*26b0*/  FFMA R72, R51.reuse, R23, R72 ;  /* 0x0000001733487223 */ /* 0x040fe20000000048 */
[C---:B------:R-:W-:Y:S01]  /*26c0*/  FFMA R68, R51.reuse, R27, R68 ;  /* 0x0000001b33447223 */ /* 0x040fe20000000044 */
[----:B------:R-:W-:Y:S01]  /*26d0*/  FFMA R74, R51, R35, R74 ;  /* 0x00000023334a7223 */ /* 0x000fe2000000004a */
[C---:B------:R-:W-:Y:S01]  /*26e0*/  FFMA R75, R61.reuse, R17, R50 ;  /* 0x000000113d4b7223 */ /* 0x040fe20000000032 */
[C---:B------:R-:W-:Y:S01]  /*26f0*/  FFMA R103, R61.reuse, R25, R48 ;  /* 0x000000193d677223 */ /* 0x040fe20000000030 */
[----:B------:R-:W-:Y:S01]  /*2700*/  LDS.128 R44, [R80+0x1b0] ;  /* 0x0001b000502c7984 */ /* 0x000fe20000000c00 */
        /* <DEDUP_REMOVED lines=10> */
[C---:B------:R-:W-:Y:S01]  /*27b0*/  FFMA R75, R63.reuse, R19, R88 ;  /* 0x000000133f4b7223 */ /* 0x040fe20000000058 */
[C---:B------:R-:W-:Y:S01]  /*27c0*/  FFMA R73, R63.reuse, R27, R60 ;  /* 0x0000001b3f497223 */ /* 0x040fe2000000003c */
[----:B------:R-:W-:Y:S01]  /*27d0*/  FFMA R111, R63, R35, R62 ;  /* 0x000000233f6f7223 */ /* 0x000fe2000000003e */
[C---:B------:R-:W-:Y:S01]  /*27e0*/  FFMA R20, R52.reuse, R20, R65 ;  /* 0x0000001434147223 */ /* 0x040fe20000000041 */
[C---:B------:R-:W-:Y:S01]  /*27f0*/  FFMA R17, R53.reuse, R17, R16 ;  /* 0x0000001135117223 */ /* 0x040fe20000000010 */
[----:B------:R-:W1:Y:S01]  /*2800*/  LDS.128 R60, [R81+0x130] ;  /* 0x00013000513c7984 */ /* 0x000e620000000c00 */
        /* <DEDUP_REMOVED lines=9> */
[----:B--2---:R-:W-:Y:S01]  /*28a0*/  FFMA R20, R56, R36, R91 ;  /* 0x0000002438147223 */ /* 0x004fe2000000005b */
[C---:B------:R-:W-:Y:S01]  /*28b0*/  FFMA R65, R55.reuse, R23, R22 ;  /* 0x0000001737417223 */ /* 0x040fe20000000016 */
[----:B------:R-:W-:Y:S01]  /*28c0*/  FFMA R34, R54, R34, R33 ;  /* 0x0000002236227223 */ /* 0x000fe20000000021 */
[----:B------:R-:W-:Y:S01]  /*28d0*/  FFMA R69, R55, R27, R26 ;  /* 0x0000001b37457223 */ /* 0x000fe2000000001a */
[C---:B---3--:R-:W-:Y:S01]  /*28e0*/  FFMA R18, R56.reuse, R28, R89 ;  /* 0x0000001c38127223 */ /* 0x048fe20000000059 */
[----:B------:R-:W-:Y:S01]  /*28f0*/  FFMA R21, R57, R37, R20 ;  /* 0x0000002539157223 */ /* 0x000fe20000000014 */
[----:B------:R-:W-:Y:S01]  /*2900*/  FFMA R71, R55, R35, R34 ;  /* 0x0000002337477223 */ /* 0x000fe20000000022 */
[----:B----4-:R-:W-:Y:S01]  /*2910*/  FFMA R16, R56, R40, R87 ;  /* 0x0000002838107223 */ /* 0x010fe20000000057 */
[C---:B------:R-:W-:Y:S01]  /*2920*/  FFMA R23, R57.reuse, R29, R18 ;  /* 0x0000001d39177223 */ /* 0x040fe20000000012 */
[C---:B------:R-:W-:Y:S01]  /*2930*/  FFMA R24, R58.reuse, R38, R21 ;  /* 0x000000263a187223 */ /* 0x040fe20000000015 */
[----:B------:R-:W-:Y:S01]  /*2940*/  LDS.128 R52, [R81+0x11b0] ;  /* 0x0011b00051347984 */ /* 0x000fe20000000c00 */
[----:B------:R-:W-:Y:S01]  /*2950*/  FFMA R25, R57, R41, R16 ;  /* 0x0000002939197223 */ /* 0x000fe20000000010 */
[C---:B------:R-:W-:Y:S01]  /*2960*/  FFMA R22, R58.reuse, R30, R23 ;  /* 0x0000001e3a167223 */ /* 0x040fe20000000017 */
[C---:B------:R-:W-:Y:S01]  /*2970*/  FFMA R91, R59.reuse, R39, R24 ;  /* 0x000000273b5b7223 */ /* 0x040fe20000000018 */
[----:B------:R-:W2:Y:S01]  /*2980*/  LDS.128 R16, [R81+0x1b0] ;  /* 0x0001b00051107984 */ /* 0x000ea20000000c00 */
[----:B------:R-:W-:Y:S01]  /*2990*/  FFMA R20, R58, R42, R25 ;  /* 0x0000002a3a147223 */ /* 0x000fe20000000019 */
[C---:B------:R-:W-:Y:S01]  /*29a0*/  FFMA R89, R59.reuse, R31, R22 ;  /* 0x0000001f3b597223 */ /* 0x040fe20000000016 */
        /* <DEDUP_REMOVED lines=13> */
[----:B------:R-:W3:Y:S01]  /*2a80*/  LDS.128 R20, [R81+0x1030] ;  /* 0x0010300051147984 */ /* 0x000ee20000000c00 */
[C---:B------:R-:W-:Y:S01]  /*2a90*/  FFMA R99, R51.reuse, R39, R32 ;  /* 0x0000002733637223 */ /* 0x040fe20000000020 */
[C---:B------:R-:W-:Y:S01]  /*2aa0*/  FFMA R97, R51.reuse, R31, R26 ;  /* 0x0000001f33617223 */ /* 0x040fe2000000001a */
[C---:B------:R-:W-:Y:S01]  /*2ab0*/  FFMA R95, R51.reuse, R43, R24 ;  /* 0x0000002b335f7223 */ /* 0x040fe20000000018 */
[----:B------:R-:W-:Y:S01]  /*2ac0*/  FFMA R101, R51, R47, R50 ;  /* 0x0000002f33657223 */ /* 0x000fe20000000032 */
[C---:B-1----:R-:W-:Y:S01]  /*2ad0*/  FFMA R32, R60.reuse, R36, R109 ;  /* 0x000000243c207223 */ /* 0x042fe2000000006d */
[----:B------:R-:W1:Y:S01]  /*2ae0*/  LDS.128 R48, [R81+0x10b0] ;  /* 0x0010b00051307984 */ /* 0x000e620000000c00 */
        /* <DEDUP_REMOVED lines=15> */
[-C--:B------:R-:W-:Y:S01]  /*2be0*/  FFMA R56, R56, R44.reuse, R93 ;  /* 0x0000002c38387223 */ /* 0x080fe2000000005d */
[----:B------:R-:W4:Y:S01]  /*2bf0*/  LDS.128 R60, [R81+0x1130] ;  /* 0x00113000513c7984 */ /* 0x000f220000000c00 */
        /* <DEDUP_REMOVED lines=19> */
[-C--:B------:R-:W-:Y:S01]  /*2d30*/  FFMA R20, R20, R40.reuse, R119 ;  /* 0x0000002814147223 */ /* 0x080fe20000000077 */
[C---:B------:R-:W-:Y:S01]  /*2d40*/  FFMA R17, R21.reuse, R37, R24 ;  /* 0x0000002515117223 */ /* 0x040fe20000000018 */
[----:B------:R-:W-:Y:S01]  /*2d50*/  FFMA R19, R21, R29, R18 ;  /* 0x0000001d15137223 */ /* 0x000fe20000000012 */
[-C--:B------:R-:W-:Y:S01]  /*2d60*/  FFMA R57, R57, R45.reuse, R56 ;  /* 0x0000002d39397223 */ /* 0x080fe20000000038 */
[C---:B------:R-:W-:Y:S01]  /*2d70*/  FFMA R25, R21.reuse, R45, R16 ;  /* 0x0000002d15197223 */ /* 0x040fe20000000010 */
[C---:B-1----:R-:W-:Y:S01]  /*2d80*/  FFMA R68, R48.reuse, R40, R68 ;  /* 0x0000002830447223 */ /* 0x042fe20000000044 */
[C---:B------:R-:W-:Y:S01]  /*2d90*/  FFMA R70, R48.reuse, R28, R70 ;  /* 0x0000001c30467223 */ /* 0x040fe20000000046 */
[-C--:B------:R-:W-:Y:S01]  /*2da0*/  FFMA R21, R21, R41.reuse, R20 ;  /* 0x0000002915157223 */ /* 0x080fe20000000014 */
[----:B------:R-:W-:Y:S01]  /*2db0*/  FFMA R74, R48, R44, R74 ;  /* 0x0000002c304a7223 */ /* 0x000fe2000000004a */
[C---:B------:R-:W-:Y:S01]  /*2dc0*/  FFMA R20, R22.reuse, R38, R17 ;  /* 0x0000002616147223 */ /* 0x040fe20000000011 */
[----:B------:R-:W-:Y:S01]  /*2dd0*/  FFMA R18, R22, R30, R19 ;  /* 0x0000001e16127223 */ /* 0x000fe20000000013 */
[-C--:B------:R-:W-:Y:S01]  /*2de0*/  FFMA R58, R58, R46.reuse, R57 ;  /* 0x0000002e3a3a7223 */ /* 0x080fe20000000039 */
[C---:B------:R-:W-:Y:S01]  /*2df0*/  FFMA R16, R22.reuse, R46, R25 ;  /* 0x0000002e16107223 */ /* 0x040fe20000000019 */
[C---:B------:R-:W-:Y:S01]  /*2e00*/  FFMA R19, R49.reuse, R41, R68 ;  /* 0x0000002931137223 */ /* 0x040fe20000000044 */
[C---:B------:R-:W-:Y:S01]  /*2e10*/  FFMA R17, R49.reuse, R29, R70 ;  /* 0x0000001d31117223 */ /* 0x040fe20000000046 */
[----:B------:R-:W-:Y:S01]  /*2e20*/  FFMA R22, R22, R42, R21 ;  /* 0x0000002a16167223 */ /* 0x000fe20000000015 */
[----:B------:R-:W-:Y:S01]  /*2e30*/  FFMA R21, R49, R45, R74 ;  /* 0x0000002d31157223 */ /* 0x000fe2000000004a */
[----:B------:R-:W-:Y:S01]  /*2e40*/  FFMA R72, R48, R36, R72 ;  /* 0x0000002430487223 */ /* 0x000fe20000000048 */
[----:B------:R-:W-:Y:S01]  /*2e50*/  FFMA R93, R59, R47, R58 ;  /* 0x0000002f3b5d7223 */ /* 0x000fe2000000003a */
[C---:B------:R-:W-:Y:S01]  /*2e60*/  FFMA R121, R23.reuse, R31, R18 ;  /* 0x0000001f17797223 */ /* 0x040fe20000000012 */
[C---:B------:R-:W-:Y:S01]  /*2e70*/  FFMA R125, R23.reuse, R47, R16 ;  /* 0x0000002f177d7223 */ /* 0x040fe20000000010 */
[C---:B------:R-:W-:Y:S01]  /*2e80*/  FFMA R68, R50.reuse, R42, R19 ;  /* 0x0000002a32447223 */ /* 0x040fe20000000013 */
[C---:B------:R-:W-:Y:S01]  /*2e90*/  FFMA R70, R50.reuse, R30, R17 ;  /* 0x0000001e32467223 */ /* 0x040fe20000000011 */
[----:B------:R-:W-:Y:S01]  /*2ea0*/  LDS.128 R56, [R81+0x40] ;  /* 0x0000400051387984 */ /* 0x000fe20000000c00 */
[C---:B------:R-:W-:Y:S01]  /*2eb0*/  FFMA R123, R23.reuse, R39, R20 ;  /* 0x00000027177b7223 */ /* 0x040fe20000000014 */
[----:B------:R-:W-:Y:S01]  /*2ec0*/  FFMA R119, R23, R43, R22 ;  /* 0x0000002b17777223 */ /* 0x000fe20000000016 */
[----:B------:R-:W-:Y:S01]  /*2ed0*/  FFMA R74, R50, R46, R21 ;  /* 0x0000002e324a7223 */ /* 0x000fe20000000015 */
[----:B------:R-:W1:Y:S01]  /*2ee0*/  LDS.128 R16, [R80+0x40] ;  /* 0x0000400050107984 */ /* 0x000e620000000c00 */
[----:B------:R-:W-:Y:S01]  /*2ef0*/  FFMA R49, R49, R37, R72 ;  /* 0x0000002531317223 */ /* 0x000fe20000000048 */
[C---:B----4-:R-:W-:Y:S01]  /*2f00*/  FFMA R48, R60.reuse, R40, R73 ;  /* 0x000000283c307223 */ /* 0x050fe20000000049 */
        /* <DEDUP_REMOVED lines=8> */
[----:B------:R-:W-:Y:S01]  /*2f90*/  FFMA R74, R51, R47, R74 ;  /* 0x0000002f334a7223 */ /* 0x000fe2000000004a */
[----:B------:R-:W-:Y:S01]  /*2fa0*/  FFMA R60, R60, R44, R111 ;  /* 0x0000002c3c3c7223 */ /* 0x000fe2000000006f */
[C---:B------:R-:W-:Y:S01]  /*2fb0*/  FFMA R75, R61.reuse, R29, R50 ;  /* 0x0000001d3d4b7223 */ /* 0x040fe20000000032 */
[C---:B------:R-:W-:Y:S01]  /*2fc0*/  FFMA R103, R61.reuse, R41, R48 ;  /* 0x000000293d677223 */ /* 0x040fe20000000030 */
[C---:B------:R-:W-:Y:S01]  /*2fd0*/  FFMA R73, R61.reuse, R37, R88 ;  /* 0x000000253d497223 */ /* 0x040fe20000000058 */
[----:B------:R-:W4:Y:S01]  /*2fe0*/  LDS.128 R48, [R81+0xc0] ;  /* 0x0000c00051307984 */ /* 0x000f220000000c00 */
[----:B------:R-:W-:Y:S01]  /*2ff0*/  FFMA R61, R61, R45, R60 ;  /* 0x0000002d3d3d7223 */ /* 0x000fe2000000003c */
[C---:B------:R-:W-:Y:S01]  /*3000*/  FFMA R88, R62.reuse, R30, R75 ;  /* 0x0000001e3e587223 */ /* 0x040fe2000000004b */
[C---:B------:R-:W-:Y:S01]  /*3010*/  FFMA R90, R62.reuse, R38, R73 ;  /* 0x000000263e5a7223 */ /* 0x040fe20000000049 */
[C---:B------:R-:W-:Y:S01]  /*3020*/  FFMA R60, R62.reuse, R42, R103 ;  /* 0x0000002a3e3c7223 */ /* 0x040fe20000000067 */
[----:B------:R-:W-:Y:S01]  /*3030*/  FFMA R62, R62, R46, R61 ;  /* 0x0000002e3e3e7223 */ /* 0x000fe2000000003d */
[----:B------:R-:W4:Y:S01]  /*3040*/  LDS.128 R32, [R80+0x1c0] ;  /* 0x0001c00050207984 */ /* 0x000f220000000c00 */
[C---:B------:R-:W-:Y:S01]  /*3050*/  FFMA R103, R63.reuse, R39, R90 ;  /* 0x000000273f677223 */ /* 0x040fe2000000005a */
[C---:B------:R-:W-:Y:S01]  /*3060*/  FFMA R75, R63.reuse, R31, R88 ;  /* 0x0000001f3f4b7223 */ /* 0x040fe20000000058 */
[C---:B------:R-:W-:Y:S01]  /*3070*/  FFMA R73, R63.reuse, R43, R60 ;  /* 0x0000002b3f497223 */ /* 0x040fe2000000003c */
[----:B------:R-:W-:Y:S01]  /*3080*/  FFMA R111, R63, R47, R62 ;  /* 0x0000002f3f6f7223 */ /* 0x000fe2000000003e */
[C---:B------:R-:W-:Y:S01]  /*3090*/  FFMA R28, R52.reuse, R28, R67 ;  /* 0x0000001c341c7223 */ /* 0x040fe20000000043 */
[----:B------:R-:W4:Y:S01]  /*30a0*/  LDS.128 R60, [R81+0x140] ;  /* 0x00014000513c7984 */ /* 0x000f220000000c00 */
        /* <DEDUP_REMOVED lines=11> */
[----:B-1----:R-:W-:Y:S01]  /*3160*/  FFMA R30, R56, R16, R89 ;  /* 0x00000010381e7223 */ /* 0x002fe20000000059 */
[C---:B------:R-:W-:Y:S01]  /*3170*/  FFMA R65, R55.reuse, R39, R38 ;  /* 0x0000002737417223 */ /* 0x040fe20000000026 */
[----:B------:R-:W-:Y:S01]  /*3180*/  FFMA R46, R54, R46, R45 ;  /* 0x0000002e362e7223 */ /* 0x000fe2000000002d */
[----:B------:R-:W-:Y:S01]  /*3190*/  FFMA R69, R55, R43, R42 ;  /* 0x0000002b37457223 */ /* 0x000fe2000000002a */
[C---:B--2---:R-:W-:Y:S01]  /*31a0*/  FFMA R28, R56.reuse, R24, R87 ;  /* 0x00000018381c7223 */ /* 0x044fe20000000057 */
[----:B------:R-:W-:Y:S01]  /*31b0*/  FFMA R31, R57, R17, R30 ;  /* 0x00000011391f7223 */ /* 0x000fe2000000001e */
[----:B------:R-:W-:Y:S01]  /*31c0*/  FFMA R71, R55, R47, R46 ;  /* 0x0000002f37477223 */ /* 0x000fe2000000002e */
[----:B---3--:R-:W-:Y:S01]  /*31d0*/  FFMA R36, R56, R20, R91 ;  /* 0x0000001438247223 */ /* 0x008fe2000000005b */
[C---:B------:R-:W-:Y:S01]  /*31e0*/  FFMA R41, R57.reuse, R25, R28 ;  /* 0x0000001939297223 */ /* 0x040fe2000000001c */
[C---:B------:R-:W-:Y:S01]  /*31f0*/  FFMA R30, R58.reuse, R18, R31 ;  /* 0x000000123a1e7223 */ /* 0x040fe2000000001f */
[----:B------:R-:W-:Y:S01]  /*3200*/  LDS.128 R44, [R81+0x1040] ;  /* 0x00104000512c7984 */ /* 0x000fe20000000c00 */
[----:B------:R-:W-:Y:S01]  /*3210*/  FFMA R29, R57, R21, R36 ;  /* 0x00000015391d7223 */ /* 0x000fe20000000024 */
[----:B------:R-:W-:Y:S01]  /*3220*/  FFMA R28, R58, R26, R41 ;  /* 0x0000001a3a1c7223 */ /* 0x000fe20000000029 */
[C---:B------:R-:W-:Y:S01]  /*3230*/  FFMA R89, R59.reuse, R19, R30 ;  /* 0x000000133b597223 */ /* 0x040fe2000000001e */
[----:B------:R-:W1:Y:S01]  /*3240*/  LDS.128 R36, [R81+0x1c0] ;  /* 0x0001c00051247984 */ /* 0x000e620000000c00 */
[C---:B----4-:R-:W-:Y:S01]  /*3250*/  FFMA R30, R48.reuse, R16, R97 ;  /* 0x00000010301e7223 */ /* 0x050fe20000000061 */
[----:B------:R-:W-:Y:S01]  /*3260*/  FFMA R87, R59, R27, R28 ;  /* 0x0000001b3b577223 */ /* 0x000fe2000000001c */
[----:B------:R-:W-:Y:S01]  /*3270*/  FFMA R28, R48, R24, R95 ;  /* 0x00000018301c7223 */ /* 0x000fe2000000005f */
[----:B------:R-:W-:Y:S01]  /*3280*/  FFMA R40, R58, R22, R29 ;  /* 0x000000163a287223 */ /* 0x000fe2000000001d */
[C---:B------:R-:W-:Y:S01]  /*3290*/  FFMA R31, R49.reuse, R17, R30 ;  /* 0x00000011311f7223 */ /* 0x040fe2000000001e */
[----:B------:R-:W-:Y:S01]  /*32a0*/  LDS.128 R52, [R80+0xd0] ;  /* 0x0000d00050347984 */ /* 0x000fe20000000c00 */
        /* <DEDUP_REMOVED lines=10> */
[C---:B------:R-:W-:Y:S01]  /*3350*/  FFMA R30, R60.reuse, R16, R107 ;  /* 0x000000103c1e7223 */ /* 0x040fe2000000006b */
[----:B------:R-:W-:Y:S01]  /*3360*/  FFMA R28, R60, R24, R105 ;  /* 0x000000183c1c7223 */ /* 0x000fe20000000069 */
[C---:B------:R-:W-:Y:S01]  /*3370*/  FFMA R40, R50.reuse, R22, R29 ;  /* 0x0000001632287223 */ /* 0x040fe2000000001d */
[----:B------:R-:W-:Y:S01]  /*3380*/  FFMA R50, R50, R34, R49 ;  /* 0x0000002232327223 */ /* 0x000fe20000000031 */
[C---:B------:R-:W-:Y:S01]  /*3390*/  FFMA R43, R61.reuse, R17, R30 ;  /* 0x000000113d2b7223 */ /* 0x040fe2000000001e */
[----:B------:R-:W-:Y:S01]  /*33a0*/  FFMA R49, R61, R25, R28 ;  /* 0x000000193d317223 */ /* 0x000fe2000000001c */
[----:B------:R-:W-:Y:S01]  /*33b0*/  FFMA R99, R51, R23, R40 ;  /* 0x0000001733637223 */ /* 0x000fe20000000028 */
[----:B------:R-:W2:Y:S01]  /*33c0*/  LDS.128 R28, [R81+0x10c0] ;  /* 0x0010c000511c7984 */ /* 0x000ea20000000c00 */
[C---:B------:R-:W-:Y:S01]  /*33d0*/  FFMA R40, R60.reuse, R20, R109 ;  /* 0x000000143c287223 */ /* 0x040fe2000000006d */
[----:B------:R-:W-:Y:S01]  /*33e0*/  FFMA R64, R60, R32, R64 ;  /* 0x000000203c407223 */ /* 0x000fe20000000040 */
[----:B------:R-:W-:Y:S01]  /*33f0*/  FFMA R42, R62, R18, R43 ;  /* 0x000000123e2a7223 */ /* 0x000fe2000000002b */
[----:B------:R-:W-:Y:S01]  /*3400*/  FFMA R56, R56, R32, R93 ;  /* 0x0000002038387223 */ /* 0x000fe2000000005d */
[C---:B------:R-:W-:Y:S01]  /*3410*/  FFMA R41, R61.reuse, R21, R40 ;  /* 0x000000153d297223 */ /* 0x040fe20000000028 */
[----:B------:R-:W-:Y:S01]  /*3420*/  FFMA R61, R61, R33, R64 ;  /* 0x000000213d3d7223 */ /* 0x000fe20000000040 */
[C---:B------:R-:W-:Y:S01]  /*3430*/  FFMA R40, R62.reuse, R26, R49 ;  /* 0x0000001a3e287223 */ /* 0x040fe20000000031 */
[C---:B------:R-:W-:Y:S01]  /*3440*/  FFMA R107, R63.reuse, R19, R42 ;  /* 0x000000133f6b7223 */ /* 0x040fe2000000002a */
[C---:B------:R-:W-:Y:S01]  /*3450*/  FFMA R48, R62.reuse, R22, R41 ;  /* 0x000000163e307223 */ /* 0x040fe20000000029 */
[----:B------:R-:W-:Y:S01]  /*3460*/  FFMA R64, R62, R34, R61 ;  /* 0x000000223e407223 */ /* 0x000fe2000000003d */
[----:B------:R-:W-:Y:S01]  /*3470*/  FFMA R105, R63, R27, R40 ;  /* 0x0000001b3f697223 */ /* 0x000fe20000000028 */
[----:B------:R-:W-:Y:S01]  /*3480*/  FFMA R57, R57, R33, R56 ;  /* 0x0000002139397223 */ /* 0x000fe20000000038 */
[C---:B------:R-:W-:Y:S01]  /*3490*/  FFMA R109, R63.reuse, R23, R48 ;  /* 0x000000173f6d7223 */ /* 0x040fe20000000030 */
[-C--:B------:R-:W-:Y:S01]  /*34a0*/  FFMA R64, R63, R35.reuse, R64 ;  /* 0x000000233f407223 */ /* 0x080fe20000000040 */
[----:B------:R-:W-:Y:S01]  /*34b0*/  FFMA R101, R51, R35, R50 ;  /* 0x0000002333657223 */ /* 0x000fe20000000032 */
[C---:B-1----:R-:W-:Y:S01]  /*34c0*/  FFMA R40, R36.reuse, R16, R115 ;  /* 0x0000001024287223 */ /* 0x042fe20000000073 */
[C---:B------:R-:W-:Y:S01]  /*34d0*/  FFMA R66, R36.reuse, R32, R66 ;  /* 0x0000002024427223 */ /* 0x040fe20000000042 */
[C---:B------:R-:W-:Y:S01]  /*34e0*/  FFMA R42, R36.reuse, R20, R117 ;  /* 0x00000014242a7223 */ /* 0x040fe20000000075 */
[----:B------:R-:W1:Y:S01]  /*34f0*/  LDS.128 R60, [R81+0x1140] ;  /* 0x00114000513c7984 */ /* 0x000e620000000c00 */
        /* <DEDUP_REMOVED lines=12> */
[C---:B------:R-:W-:Y:S01]  /*35c0*/  FFMA R40, R44.reuse, R20, R123 ;  /* 0x000000142c287223 */ /* 0x040fe2000000007b */
        /* <DEDUP_REMOVED lines=8> */
[----:B------:R-:W3:Y:S01]  /*3650*/  LDS.128 R40, [R81+0x11c0] ;  /* 0x0011c00051287984 */ /* 0x000ee20000000c00 */
[C---:B--2---:R-:W-:Y:S01]  /*3660*/  FFMA R68, R28.reuse, R24, R68 ;  /* 0x000000181c447223 */ /* 0x044fe20000000044 */
[C---:B------:R-:W-:Y:S01]  /*3670*/  FFMA R70, R28.reuse, R16, R70 ;  /* 0x000000101c467223 */ /* 0x040fe20000000046 */
[-C--:B------:R-:W-:Y:S01]  /*3680*/  FFMA R45, R45, R25.reuse, R44 ;  /* 0x000000192d2d7223 */ /* 0x080fe2000000002c */
[----:B------:R-:W-:Y:S01]  /*3690*/  FFMA R74, R28, R32, R74 ;  /* 0x000000201c4a7223 */ /* 0x000fe2000000004a */
[C---:B------:R-:W-:Y:S01]  /*36a0*/  FFMA R44, R46.reuse, R22, R37 ;  /* 0x000000162e2c7223 */ /* 0x040fe20000000025 */
[----:B------:R-:W-:Y:S01]  /*36b0*/  FFMA R38, R46, R18, R39 ;  /* 0x000000122e267223 */ /* 0x000fe20000000027 */
[----:B------:R-:W-:Y:S01]  /*36c0*/  FFMA R58, R58, R34, R57 ;  /* 0x000000223a3a7223 */ /* 0x000fe20000000039 */
[C---:B------:R-:W-:Y:S01]  /*36d0*/  FFMA R39, R29.reuse, R25, R68 ;  /* 0x000000191d277223 */ /* 0x040fe20000000044 */
[C---:B------:R-:W-:Y:S01]  /*36e0*/  FFMA R37, R29.reuse, R17, R70 ;  /* 0x000000111d257223 */ /* 0x040fe20000000046 */
        /* <DEDUP_REMOVED lines=8> */
[----:B------:R-:W-:Y:S01]  /*3770*/  LDS.128 R56, [R81+0x50] ;  /* 0x0000500051387984 */ /* 0x000fe20000000c00 */
[C---:B------:R-:W-:Y:S01]  /*3780*/  FFMA R123, R47.reuse, R23, R44 ;  /* 0x000000172f7b7223 */ /* 0x040fe2000000002c */
[----:B------:R-:W-:Y:S01]  /*3790*/  FFMA R119, R47, R27, R46 ;  /* 0x0000001b2f777223 */ /* 0x000fe2000000002e */
[----:B------:R-:W-:Y:S01]  /*37a0*/  FFMA R74, R30, R34, R45 ;  /* 0x000000221e4a7223 */ /* 0x000fe2000000002d */
[----:B------:R-:W2:Y:S01]  /*37b0*/  LDS.128 R36, [R80+0x50] ;  /* 0x0000500050247984 */ /* 0x000ea20000000c00 */
[----:B------:R-:W-:Y:S01]  /*37c0*/  FFMA R29, R29, R21, R72 ;  /* 0x000000151d1d7223 */ /* 0x000fe20000000048 */
[C---:B-1----:R-:W-:Y:S01]  /*37d0*/  FFMA R28, R60.reuse, R24, R73 ;  /* 0x000000183c1c7223 */ /* 0x042fe20000000049 */
[----:B------:R-:W-:Y:S01]  /*37e0*/  FFMA R88, R60, R20, R103 ;  /* 0x000000143c587223 */ /* 0x000fe20000000067 */
[----:B------:R-:W1:Y:S01]  /*37f0*/  LDS.128 R44, [R80+0x150] ;  /* 0x00015000502c7984 */ /* 0x000e620000000c00 */
        /* <DEDUP_REMOVED lines=9> */
[----:B------:R-:W-:Y:S01]  /*3890*/  FFMA R60, R60, R32, R111 ;  /* 0x000000203c3c7223 */ /* 0x000fe2000000006f */
[----:B------:R-:W4:Y:S01]  /*38a0*/  LDS.128 R28, [R81+0xd0] ;  /* 0x0000d000511c7984 */ /* 0x000f220000000c00 */
        /* <DEDUP_REMOVED lines=9> */
[C---:B---3--:R-:W-:Y:S01]  /*3940*/  FFMA R16, R40.reuse, R16, R67 ;  /* 0x0000001028107223 */ /* 0x048fe20000000043 */
[----:B------:R-:W-:Y:S01]  /*3950*/  FFMA R111, R63, R35, R62 ;  /* 0x000000233f6f7223 */ /* 0x000fe2000000003e */
[C---:B------:R-:W-:Y:S01]  /*3960*/  FFMA R20, R40.reuse, R20, R65 ;  /* 0x0000001428147223 */ /* 0x040fe20000000041 */
[----:B------:R-:W3:Y:S01]  /*3970*/  LDS.128 R60, [R81+0x150] ;  /* 0x00015000513c7984 */ /* 0x000ee20000000c00 */
        /* <DEDUP_REMOVED lines=11> */
[----:B--2---:R-:W-:Y:S01]  /*3a30*/  FFMA R20, R56, R36, R89 ;  /* 0x0000002438147223 */ /* 0x004fe20000000059 */
[----:B------:R-:W-:Y:S01]  /*3a40*/  FFMA R34, R42, R34, R33 ;  /* 0x000000222a227223 */ /* 0x000fe20000000021 */
[----:B------:R-:W-:Y:S01]  /*3a50*/  FFMA R69, R43, R27, R26 ;  /* 0x0000001b2b457223 */ /* 0x000fe2000000001a */
[C---:B-1----:R-:W-:Y:S01]  /*3a60*/  FFMA R18, R56.reuse, R44, R87 ;  /* 0x0000002c38127223 */ /* 0x042fe20000000057 */
[----:B------:R-:W-:Y:S01]  /*3a70*/  FFMA R17, R57, R37, R20 ;  /* 0x0000002539117223 */ /* 0x000fe20000000014 */
[----:B------:R-:W-:Y:S01]  /*3a80*/  FFMA R71, R43, R35, R34 ;  /* 0x000000232b477223 */ /* 0x000fe20000000022 */
[----:B------:R-:W1:Y:S01]  /*3a90*/  LDS.128 R20, [R81+0x1d0] ;  /* 0x0001d00051147984 */ /* 0x000e620000000c00 */
[----:B----4-:R-:W-:Y:S01]  /*3aa0*/  FFMA R16, R56, R48, R93 ;  /* 0x0000003038107223 */ /* 0x010fe2000000005d */
[C---:B------:R-:W-:Y:S01]  /*3ab0*/  FFMA R19, R57.reuse, R45, R18 ;  /* 0x0000002d39137223 */ /* 0x040fe20000000012 */
[----:B------:R-:W-:Y:S01]  /*3ac0*/  FFMA R24, R58, R38, R17 ;  /* 0x000000263a187223 */ /* 0x000fe20000000011 */
        /* <DEDUP_REMOVED lines=11> */
[C---:B------:R-:W-:Y:S01]  /*3b80*/  FFMA R19, R29.reuse, R37, R18 ;  /* 0x000000251d137223 */ /* 0x040fe20000000012 */
[----:B------:R-:W-:Y:S01]  /*3b90*/  FFMA R28, R28, R48, R101 ;  /* 0x000000301c1c7223 */ /* 0x000fe20000000065 */
        /* <DEDUP_REMOVED lines=12> */
[----:B------:R-:W-:Y:S01]  /*3c60*/  FFMA R101, R31, R51, R30 ;  /* 0x000000331f657223 */ /* 0x000fe2000000001e */
[C---:B------:R-:W-:Y:S01]  /*3c70*/  FFMA R31, R61.reuse, R37, R18 ;  /* 0x000000253d1f7223 */ /* 0x040fe20000000012 */
[----:B------:R-:W-:Y:S01]  /*3c80*/  FFMA R33, R61, R45, R16 ;  /* 0x0000002d3d217223 */ /* 0x000fe20000000010 */
[C---:B------:R-:W-:Y:S01]  /*3c90*/  FFMA R28, R60.reuse, R52, R109 ;  /* 0x000000343c1c7223 */ /* 0x040fe2000000006d */
[----:B------:R-:W3:Y:S01]  /*3ca0*/  LDS.128 R16, [R81+0x10d0] ;  /* 0x0010d00051107984 */ /* 0x000ee20000000c00 */
[----:B------:R-:W-:Y:S01]  /*3cb0*/  FFMA R64, R60, R48, R64 ;  /* 0x000000303c407223 */ /* 0x000fe20000000040 */
[-C--:B------:R-:W-:Y:S01]  /*3cc0*/  FFMA R57, R57, R53.reuse, R56 ;  /* 0x0000003539397223 */ /* 0x080fe20000000038 */
[C---:B------:R-:W-:Y:S01]  /*3cd0*/  FFMA R29, R61.reuse, R53, R28 ;  /* 0x000000353d1d7223 */ /* 0x040fe2000000001c */
[C---:B------:R-:W-:Y:S01]  /*3ce0*/  FFMA R28, R62.reuse, R46, R33 ;  /* 0x0000002e3e1c7223 */ /* 0x040fe20000000021 */
[----:B------:R-:W-:Y:S01]  /*3cf0*/  FFMA R61, R61, R49, R64 ;  /* 0x000000313d3d7223 */ /* 0x000fe20000000040 */
[C---:B------:R-:W-:Y:S01]  /*3d00*/  FFMA R64, R62.reuse, R38, R31 ;  /* 0x000000263e407223 */ /* 0x040fe2000000001f */
[C---:B------:R-:W-:Y:S01]  /*3d10*/  FFMA R88, R62.reuse, R54, R29 ;  /* 0x000000363e587223 */ /* 0x040fe2000000001d */
[C---:B------:R-:W-:Y:S01]  /*3d20*/  FFMA R109, R63.reuse, R47, R28 ;  /* 0x0000002f3f6d7223 */ /* 0x040fe2000000001c */
[----:B------:R-:W-:Y:S01]  /*3d30*/  FFMA R90, R62, R50, R61 ;  /* 0x000000323e5a7223 */ /* 0x000fe2000000003d */
[C---:B-1----:R-:W-:Y:S01]  /*3d40*/  FFMA R66, R20.reuse, R48, R66 ;  /* 0x0000003014427223 */ /* 0x042fe20000000042 */
[C---:B------:R-:W-:Y:S01]  /*3d50*/  FFMA R30, R20.reuse, R52, R117 ;  /* 0x00000034141e7223 */ /* 0x040fe20000000075 */
        /* <DEDUP_REMOVED lines=14> */
[C---:B------:R-:W-:Y:S01]  /*3e40*/  FFMA R66, R23.reuse, R51, R66 ;  /* 0x0000003317427223 */ /* 0x040fe20000000042 */
[C---:B------:R-:W-:Y:S01]  /*3e50*/  FFMA R117, R23.reuse, R55, R28 ;  /* 0x0000003717757223 */ /* 0x040fe2000000001c */
        /* <DEDUP_REMOVED lines=12> */
[----:B------:R-:W2:Y:S01]  /*3f20*/  LDS.128 R20, [R81+0x11d0] ;  /* 0x0011d00051147984 */ /* 0x000ea20000000c00 */
[----:B---3--:R-:W-:Y:S01]  /*3f30*/  FFMA R74, R16, R48, R74 ;  /* 0x00000030104a7223 */ /* 0x008fe2000000004a */
[----:B------:R-:W-:Y:S01]  /*3f40*/  FFMA R24, R26, R50, R29 ;  /* 0x000000321a187223 */ /* 0x000fe2000000001d */
[----:B------:R-:W-:Y:S01]  /*3f50*/  FFMA R58, R58, R54, R57 ;  /* 0x000000363a3a7223 */ /* 0x000fe20000000039 */
[----:B------:R-:W-:Y:S01]  /*3f60*/  FFMA R26, R26, R46, R25 ;  /* 0x0000002e1a1a7223 */ /* 0x000fe20000000019 */
[----:B------:R-:W-:Y:S01]  /*3f70*/  FFMA R29, R17, R49, R74 ;  /* 0x00000031111d7223 */ /* 0x000fe2000000004a */
[C---:B------:R-:W-:Y:S01]  /*3f80*/  FFMA R68, R16.reuse, R44, R68 ;  /* 0x0000002c10447223 */ /* 0x040fe20000000044 */
[C---:B------:R-:W-:Y:S01]  /*3f90*/  FFMA R70, R16.reuse, R36, R70 ;  /* 0x0000002410467223 */ /* 0x040fe20000000046 */
[----:B------:R-:W-:Y:S01]  /*3fa0*/  FFMA R72, R16, R52, R72 ;  /* 0x0000003410487223 */ /* 0x000fe20000000048 */
[-C--:B------:R-:W-:Y:S01]  /*3fb0*/  FFMA R93, R59, R55.reuse, R58 ;  /* 0x000000373b5d7223 */ /* 0x080fe2000000003a */
[C---:B------:R-:W-:Y:S01]  /*3fc0*/  FFMA R123, R27.reuse, R55, R30 ;  /* 0x000000371b7b7223 */ /* 0x040fe2000000001e */
[C---:B------:R-:W-:Y:S01]  /*3fd0*/  FFMA R121, R27.reuse, R39, R28 ;  /* 0x000000271b797223 */ /* 0x040fe2000000001c */
[C---:B------:R-:W-:Y:S01]  /*3fe0*/  FFMA R74, R18.reuse, R50, R29 ;  /* 0x00000032124a7223 */ /* 0x040fe2000000001d */
[C---:B------:R-:W-:Y:S01]  /*3ff0*/  FFMA R119, R27.reuse, R47, R26 ;  /* 0x0000002f1b777223 */ /* 0x040fe2000000001a */
[----:B------:R-:W-:Y:S01]  /*4000*/  FFMA R125, R27, R51, R24 ;  /* 0x000000331b7d7223 */ /* 0x000fe20000000018 */
[----:B------:R-:W-:Y:S01]  /*4010*/  LDS.128 R56, [R81+0x60] ;  /* 0x0000600051387984 */ /* 0x000fe20000000c00 */
[C---:B------:R-:W-:Y:S01]  /*4020*/  FFMA R27, R17.reuse, R45, R68 ;  /* 0x0000002d111b7223 */ /* 0x040fe20000000044 */
[C---:B------:R-:W-:Y:S01]  /*4030*/  FFMA R25, R17.reuse, R37, R70 ;  /* 0x0000002511197223 */ /* 0x040fe20000000046 */
[----:B------:R-:W-:Y:S01]  /*4040*/  FFMA R17, R17, R53, R72 ;  /* 0x0000003511117223 */ /* 0x000fe20000000048 */
[----:B------:R-:W3:Y:S01]  /*4050*/  LDS.128 R28, [R80+0x60] ;  /* 0x00006000501c7984 */ /* 0x000ee20000000c00 */
[C---:B------:R-:W-:Y:S01]  /*4060*/  FFMA R68, R18.reuse, R46, R27 ;  /* 0x0000002e12447223 */ /* 0x040fe2000000001b */
[C---:B------:R-:W-:Y:S01]  /*4070*/  FFMA R70, R18.reuse, R38, R25 ;  /* 0x0000002612467223 */ /* 0x040fe20000000019 */
[----:B------:R-:W-:Y:S01]  /*4080*/  FFMA R72, R18, R54, R17 ;  /* 0x0000003612487223 */ /* 0x000fe20000000011 */
[----:B------:R-:W4:Y:S01]  /*4090*/  LDS.128 R40, [R80+0x160] ;  /* 0x0001600050287984 */ /* 0x000f220000000c00 */
[C---:B-1----:R-:W-:Y:S01]  /*40a0*/  FFMA R18, R60.reuse, R36, R75 ;  /* 0x000000243c127223 */ /* 0x042fe2000000004b */
[C---:B------:R-:W-:Y:S01]  /*40b0*/  FFMA R16, R60.reuse, R44, R73 ;  /* 0x0000002c3c107223 */ /* 0x040fe20000000049 */
[C---:B------:R-:W-:Y:S01]  /*40c0*/  FFMA R92, R60.reuse, R52, R103 ;  /* 0x000000343c5c7223 */ /* 0x040fe20000000067 */
[----:B------:R-:W1:Y:S01]  /*40d0*/  LDS.128 R32, [R80+0xe0] ;  /* 0x0000e00050207984 */ /* 0x000e620000000c00 */
[C---:B------:R-:W-:Y:S01]  /*40e0*/  FFMA R72, R19.reuse, R55, R72 ;  /* 0x0000003713487223 */ /* 0x040fe20000000048 */
[C---:B------:R-:W-:Y:S01]  /*40f0*/  FFMA R70, R19.reuse, R39, R70 ;  /* 0x0000002713467223 */ /* 0x040fe20000000046 */
[C---:B------:R-:W-:Y:S01]  /*4100*/  FFMA R68, R19.reuse, R47, R68 ;  /* 0x0000002f13447223 */ /* 0x040fe20000000044 */
[----:B------:R-:W-:Y:S01]  /*4110*/  FFMA R74, R19, R51, R74 ;  /* 0x00000033134a7223 */ /* 0x000fe2000000004a */
[C---:B------:R-:W-:Y:S01]  /*4120*/  FFMA R75, R61.reuse, R37, R18 ;  /* 0x000000253d4b7223 */ /* 0x040fe20000000012 */
[C---:B------:R-:W-:Y:S01]  /*4130*/  FFMA R103, R61.reuse, R45, R16 ;  /* 0x0000002d3d677223 */ /* 0x040fe20000000010 */
[----:B------:R-:W-:Y:S01]  /*4140*/  FFMA R60, R60, R48, R111 ;  /* 0x000000303c3c7223 */ /* 0x000fe2000000006f */
[----:B------:R-:W1:Y:S01]  /*4150*/  LDS.128 R16, [R81+0xe0] ;  /* 0x0000e00051107984 */ /* 0x000e620000000c00 */
[C---:B------:R-:W-:Y:S01]  /*4160*/  FFMA R73, R61.reuse, R53, R92 ;  /* 0x000000353d497223 */ /* 0x040fe2000000005c */
[C---:B------:R-:W-:Y:S01]  /*4170*/  FFMA R92, R62.reuse, R38, R75 ;  /* 0x000000263e5c7223 */ /* 0x040fe2000000004b */
[----:B------:R-:W-:Y:S01]  /*4180*/  FFMA R61, R61, R49, R60 ;  /* 0x000000313d3d7223 */ /* 0x000fe2000000003c */
[----:B------:R-:W1:Y:S01]  /*4190*/  LDS.128 R24, [R80+0x1e0] ;  /* 0x0001e00050187984 */ /* 0x000e620000000c00 */
        /* <DEDUP_REMOVED lines=8> */
[C---:B------:R-:W-:Y:S01]  /*4220*/  FFMA R103, R63.reuse, R47, R60 ;  /* 0x0000002f3f677223 */ /* 0x040fe2000000003c */
[----:B------:R-:W-:Y:S01]  /*4230*/  FFMA R111, R63, R51, R62 ;  /* 0x000000333f6f7223 */ /* 0x000fe2000000003e */
[----:B------:R-:W-:Y:S01]  /*4240*/  FFMA R20, R20, R48, R71 ;  /* 0x0000003014147223 */ /* 0x000fe20000000047 */
[----:B------:R-:W2:Y:S01]  /*4250*/  LDS.128 R60, [R81+0x160] ;  /* 0x00016000513c7984 */ /* 0x000ea20000000c00 */
        /* <DEDUP_REMOVED lines=13> */
[C---:B----4-:R-:W-:Y:S01]  /*4330*/  FFMA R20, R56.reuse, R40, R89 ;  /* 0x0000002838147223 */ /* 0x050fe20000000059 */
[----:B------:R-:W-:Y:S01]  /*4340*/  LDS.128 R52, [R81+0x11e0] ;  /* 0x0011e00051347984 */ /* 0x000fe20000000c00 */
[----:B-1----:R-:W-:Y:S01]  /*4350*/  FFMA R36, R56, R32, R93 ;  /* 0x0000002038247223 */ /* 0x002fe2000000005d */
[C---:B------:R-:W-:Y:S01]  /*4360*/  FFMA R39, R57.reuse, R29, R22 ;  /* 0x0000001d39277223 */ /* 0x040fe20000000016 */
[----:B------:R-:W-:-:S02]  /*4370*/  FFMA R45, R57, R41, R20 ;  /* 0x00000029392d7223 */ /* 0x000fc40000000014 */
[----:B------:R-:W1:Y:S01]  /*4380*/  LDS.128 R20, [R81+0x1e0] ;  /* 0x0001e00051147984 */ /* 0x000e620000000c00 */
[----:B------:R-:W-:Y:S01]  /*4390*/  FFMA R37, R57, R33, R36 ;  /* 0x0000002139257223 */ /* 0x000fe20000000024 */
[C---:B------:R-:W-:Y:S01]  /*43a0*/  FFMA R96, R58.reuse, R30, R39 ;  /* 0x0000001e3a607223 */ /* 0x040fe20000000027 */
        /* <DEDUP_REMOVED lines=8> */
[C---:B------:R-:W-:Y:S01]  /*4430*/  FFMA R45, R17.reuse, R33, R44 ;  /* 0x00000021112d7223 */ /* 0x040fe2000000002c */
[----:B------:R-:W3:Y:S01]  /*4440*/  LDS.128 R36, [R81+0x1060] ;  /* 0x0010600051247984 */ /* 0x000ee20000000c00 */
[----:B------:R-:W-:Y:S01]  /*4450*/  FFMA R17, R17, R25, R16 ;  /* 0x0000001911117223 */ /* 0x000fe20000000010 */
[C---:B------:R-:W-:Y:S01]  /*4460*/  FFMA R16, R18.reuse, R42, R49 ;  /* 0x0000002a12107223 */ /* 0x040fe20000000031 */
[C---:B------:R-:W-:Y:S01]  /*4470*/  FFMA R92, R18.reuse, R34, R45 ;  /* 0x00000022125c7223 */ /* 0x040fe2000000002d */
[----:B------:R-:W4:Y:S01]  /*4480*/  LDS.128 R48, [R81+0x10e0] ;  /* 0x0010e00051307984 */ /* 0x000f220000000c00 */
[C---:B------:R-:W-:Y:S01]  /*4490*/  FFMA R44, R18.reuse, R30, R47 ;  /* 0x0000001e122c7223 */ /* 0x040fe2000000002f */
[----:B------:R-:W-:Y:S01]  /*44a0*/  FFMA R100, R18, R26, R17 ;  /* 0x0000001a12647223 */ /* 0x000fe20000000011 */
[C---:B------:R-:W-:Y:S01]  /*44b0*/  FFMA R99, R19.reuse, R43, R16 ;  /* 0x0000002b13637223 */ /* 0x040fe20000000010 */
[C---:B--2---:R-:W-:Y:S01]  /*44c0*/  FFMA R88, R60.reuse, R32, R88 ;  /* 0x000000203c587223 */ /* 0x044fe20000000058 */
        /* <DEDUP_REMOVED lines=19> */
[----:B------:R-:W2:Y:S01]  /*4600*/  LDS.128 R60, [R81+0x1160] ;  /* 0x00116000513c7984 */ /* 0x000ea20000000c00 */
[C---:B-1----:R-:W-:Y:S01]  /*4610*/  FFMA R66, R20.reuse, R24, R66 ;  /* 0x0000001814427223 */ /* 0x042fe20000000042 */
        /* <DEDUP_REMOVED lines=43> */
[----:B------:R-:W-:Y:S01]  /*48d0*/  LDS.128 R72, [R81+0x70] ;  /* 0x0000700051487984 */ /* 0x000fe20000000c00 */
[----:B------:R-:W-:Y:S01]  /*48e0*/  FFMA R102, R58, R26, R57 ;  /* 0x0000001a3a667223 */ /* 0x000fe20000000039 */
[----:B------:R-:W-:Y:S01]  /*48f0*/  FFMA R50, R50, R34, R49 ;  /* 0x0000002232327223 */ /* 0x000fe20000000031 */
[-C--:B------:R-:W-:Y:S01]  /*4900*/  FFMA R123, R51, R31.reuse, R56 ;  /* 0x0000001f337b7223 */ /* 0x080fe20000000038 */
[----:B------:R-:W1:Y:S01]  /*4910*/  LDS.128 R16, [R80+0x70] ;  /* 0x0000700050107984 */ /* 0x000e620000000c00 */
[C---:B--2---:R-:W-:Y:S01]  /*4920*/  FFMA R56, R60.reuse, R32, R107 ;  /* 0x000000203c387223 */ /* 0x044fe2000000006b */
[C---:B------:R-:W-:Y:S01]  /*4930*/  FFMA R96, R59.reuse, R31, R96 ;  /* 0x0000001f3b607223 */ /* 0x040fe20000000060 */
[C---:B------:R-:W-:Y:S01]  /*4940*/  FFMA R98, R59.reuse, R35, R98 ;  /* 0x000000233b627223 */ /* 0x040fe20000000062 */
[----:B------:R-:W2:Y:S01]  /*4950*/  LDS.128 R20, [R80+0xf0] ;  /* 0x0000f00050147984 */ /* 0x000ea20000000c00 */
[C---:B------:R-:W-:Y:S01]  /*4960*/  FFMA R94, R59.reuse, R43, R94 ;  /* 0x0000002b3b5e7223 */ /* 0x040fe2000000005e */
[----:B------:R-:W-:Y:S01]  /*4970*/  FFMA R102, R59, R27, R102 ;  /* 0x0000001b3b667223 */ /* 0x000fe20000000066 */
[C---:B------:R-:W-:Y:S01]  /*4980*/  FFMA R125, R51.reuse, R35, R50 ;  /* 0x00000023337d7223 */ /* 0x040fe20000000032 */
[----:B------:R-:W3:Y:S01]  /*4990*/  LDS.128 R36, [R80+0x170] ;  /* 0x0001700050247984 */ /* 0x000ee20000000c00 */
[----:B------:R-:W-:Y:S01]  /*49a0*/  FFMA R121, R51, R43, R48 ;  /* 0x0000002b33797223 */ /* 0x000fe20000000030 */
[----:B------:R-:W-:Y:S01]  /*49b0*/  FFMA R49, R61, R33, R56 ;  /* 0x000000213d317223 */ /* 0x000fe20000000038 */
[C---:B------:R-:W-:Y:S01]  /*49c0*/  FFMA R50, R60.reuse, R28, R105 ;  /* 0x0000001c3c327223 */ /* 0x040fe20000000069 */
[----:B------:R-:W4:Y:S01]  /*49d0*/  LDS.128 R44, [R80+0x1f0] ;  /* 0x0001f000502c7984 */ /* 0x000f220000000c00 */
[C---:B------:R-:W-:Y:S01]  /*49e0*/  FFMA R48, R60.reuse, R40, R103 ;  /* 0x000000283c307223 */ /* 0x040fe20000000067 */
[----:B------:R-:W-:Y:S01]  /*49f0*/  FFMA R66, R51, R27, R66 ;  /* 0x0000001b33427223 */ /* 0x000fe20000000042 */
[C---:B------:R-:W-:Y:S01]  /*4a00*/  FFMA R51, R61.reuse, R29, R50 ;  /* 0x0000001d3d337223 */ /* 0x040fe20000000032 */
[----:B------:R-:W4:Y:S01]  /*4a10*/  LDS.128 R56, [R81+0xf0] ;  /* 0x0000f00051387984 */ /* 0x000f220000000c00 */
        /* <DEDUP_REMOVED lines=10> */
[----:B------:R-:W4:Y:S01]  /*4ac0*/  LDS.128 R48, [R81+0x170] ;  /* 0x0001700051307984 */ /* 0x000f220000000c00 */
        /* <DEDUP_REMOVED lines=12> */
[C---:B-1----:R-:W-:Y:S01]  /*4b90*/  FFMA R96, R72.reuse, R16, R96 ;  /* 0x0000001048607223 */ /* 0x042fe20000000060 */
[C---:B------:R-:W-:Y:S01]  /*4ba0*/  FFMA R53, R55.reuse, R35, R34 ;  /* 0x0000002337357223 */ /* 0x040fe20000000022 */
[----:B------:R-:W-:Y:S01]  /*4bb0*/  FFMA R67, R55, R43, R42 ;  /* 0x0000002b37437223 */ /* 0x000fe2000000002a */
[----:B------:R-:W-:Y:S01]  /*4bc0*/  FFMA R111, R63, R27, R62 ;  /* 0x0000001b3f6f7223 */ /* 0x000fe2000000003e */
[C---:B--2---:R-:W-:Y:S01]  /*4bd0*/  FFMA R98, R72.reuse, R20, R98 ;  /* 0x0000001448627223 */ /* 0x044fe20000000062 */
[----:B------:R-:W-:Y:S01]  /*4be0*/  FFMA R31, R73, R17, R96 ;  /* 0x00000011491f7223 */ /* 0x000fe20000000060 */
[----:B------:R-:W-:Y:S01]  /*4bf0*/  FFMA R55, R55, R27, R26 ;  /* 0x0000001b37377223 */ /* 0x000fe2000000001a */
[----:B------:R-:W-:Y:S01]  /*4c00*/  FFMA R107, R63, R35, R60 ;  /* 0x000000233f6b7223 */ /* 0x000fe2000000003c */
[----:B---3--:R-:W-:Y:S01]  /*4c10*/  FFMA R94, R72, R36, R94 ;  /* 0x00000024485e7223 */ /* 0x008fe2000000005e */
[C---:B------:R-:W-:Y:S01]  /*4c20*/  FFMA R29, R73.reuse, R21, R98 ;  /* 0x00000015491d7223 */ /* 0x040fe20000000062 */
[----:B------:R-:W1:Y:S01]  /*4c30*/  LDS.128 R24, [R81+0x1f0] ;  /* 0x0001f00051187984 */ /* 0x000e620000000c00 */
[----:B------:R-:W-:Y:S01]  /*4c40*/  IADD3 R70, P4, R4, UR4, RZ ;  /* 0x0000000404467c10 */ /* 0x000fe2000ff9e0ff */
[----:B----4-:R-:W-:Y:S01]  /*4c50*/  FFMA R102, R72, R44, R102 ;  /* 0x0000002c48667223 */ /* 0x010fe20000000066 */
        /* <DEDUP_REMOVED lines=75> */
[C---:B---3--:R-:W-:Y:S01]  /*5110*/  FFMA R66, R28.reuse, R44, R66 ;  /* 0x0000002c1c427223 */ /* 0x048fe20000000042 */
        /* <DEDUP_REMOVED lines=8> */
[----:B------:R-:W-:Y:S01]  /*51a0*/  IADD3 R94, P2, R3, UR4, RZ ;  /* 0x00000004035e7c10 */ /* 0x000fe2000ff5e0ff */
[----:B------:R-:W1:Y:S01]  /*51b0*/  LDS.128 R60, [R81+0x1170] ;  /* 0x00117000513c7984 */ /* 0x000e620000000c00 */
[C---:B------:R-:W-:Y:S01]  /*51c0*/  FFMA R54, R30.reuse, R38, R43 ;  /* 0x000000261e367223 */ /* 0x040fe2000000002b */
[----:B------:R-:W-:Y:S01]  /*51d0*/  FFMA R64, R30, R18, R41 ;  /* 0x000000121e407223 */ /* 0x000fe20000000029 */
[----:B------:R-:W-:Y:S01]  /*51e0*/  IADD3 R92, P3, R2, UR4, RZ ;  /* 0x00000004025c7c10 */ /* 0x000fe2000ff7e0ff */
[----:B------:R-:W2:Y:S01]  /*51f0*/  LDS.128 R40, [R81+0x11f0] ;  /* 0x0011f00051287984 */ /* 0x000ea20000000c00 */
[----:B------:R-:W-:Y:S01]  /*5200*/  FFMA R29, R29, R21, R28 ;  /* 0x000000151d1d7223 */ /* 0x000fe2000000001c */
[----:B------:R-:W-:-:S02]  /*5210*/  IADD3.X R95, R6, UR5, RZ, P2, !PT ;  /* 0x00000005065f7c10 */ /* 0x000fc400097fe4ff */
[----:B------:R-:W-:Y:S06]  /*5220*/  BAR.SYNC 0x0 ;  /* 0x0000000000007b1d */ /* 0x000fec0000000000 */
[----:B------:R-:W-:Y:S01]  /*5230*/  IADD3 R28, P2, R8, UR4, RZ ;  /* 0x00000004081c7c10 */ /* 0x000fe2000ff5e0ff */
[----:B------:R-:W-:Y:S01]  /*5240*/  FFMA R30, R30, R22, R29 ;  /* 0x000000161e1e7223 */ /* 0x000fe2000000001d */
[----:B------:R-:W-:Y:S01]  /*5250*/  IADD3.X R93, R5, UR5, RZ, P3, !PT ;  /* 0x00000005055d7c10 */ /* 0x000fe20009ffe4ff */
[----:B------:R-:W-:Y:S01]  /*5260*/  @!PT LDS RZ, [RZ] ;  /* 0x00000000fffff984 */ /* 0x000fe20000000800 */
[----:B------:R-:W-:Y:S01]  /*5270*/  @!PT LDS RZ, [RZ] ;  /* 0x00000000fffff984 */ /* 0x000fe20000000800 */
[----:B------:R-:W-:Y:S01]  /*5280*/  @!PT LDS RZ, [RZ] ;  /* 0x00000000fffff984 */ /* 0x000fe20000000800 */
[----:B------:R3:W-:Y:S01]  /*5290*/  LDGSTS.E.BYPASS.128 [R86], [R94.64], P1 ;  /* 0x000000005e567fae */ /* 0x0007e20008901c46 */
[----:B------:R-:W-:-:S02]  /*52a0*/  IADD3 R68, P3, R10, UR4, RZ ;  /* 0x000000040a447c10 */ /* 0x000fc4000ff7e0ff */
[----:B------:R-:W-:Y:S01]  /*52b0*/  IADD3.X R29, R9, UR5, RZ, P2, !PT ;  /* 0x00000005091d7c10 */ /* 0x000fe200097fe4ff */
[----:B------:R4:W-:Y:S01]  /*52c0*/  LDGSTS.E.BYPASS.128 [R85], [R92.64], P1 ;  /* 0x000000005c557fae */ /* 0x0009e20008901c46 */
[----:B------:R-:W-:Y:S02]  /*52d0*/  IADD3.X R71, R7, UR5, RZ, P4, !PT ;  /* 0x0000000507477c10 */ /* 0x000fe4000a7fe4ff */
[----:B------:R-:W-:Y:S02]  /*52e0*/  IADD3 R88, P2, R11, UR4, RZ ;  /* 0x000000040b587c10 */ /* 0x000fe4000ff5e0ff */
[----:B------:R-:W-:Y:S01]  /*52f0*/  IADD3 R90, P4, R13, UR4, RZ ;  /* 0x000000040d5a7c10 */ /* 0x000fe2000ff9e0ff */
[----:B------:R1:W-:Y:S01]  /*5300*/  LDGSTS.E.BYPASS.128 [R84], [R70.64], P1 ;  /* 0x0000000046547fae */ /* 0x0003e20008901c46 */
[----:B------:R-:W-:Y:S02]  /*5310*/  IADD3.X R69, R12, UR5, RZ, P3, !PT ;  /* 0x000000050c457c10 */ /* 0x000fe40009ffe4ff */
[----:B---3--:R-:W-:Y:S01]  /*5320*/  IADD3 R94, P3, R14, UR4, RZ ;  /* 0x000000040e5e7c10 */ /* 0x008fe2000ff7e0ff */
[----:B------:R3:W-:Y:S01]  /*5330*/  LDGSTS.E.BYPASS.128 [R83], [R28.64], P1 ;  /* 0x000000001c537fae */ /* 0x0007e20008901c46 */
[----:B------:R-:W-:Y:S01]  /*5340*/  IADD3.X R89, R15, UR5, RZ, P2, !PT ;  /* 0x000000050f597c10 */ /* 0x000fe200097fe4ff */
[----:B------:R-:W-:Y:S01]  /*5350*/  UIADD3 UR4, UP0, UR4, 0x80, URZ ;  /* 0x0000008004047890 */ /* 0x000fe2000ff1e03f */
[----:B------:R-:W-:Y:S01]  /*5360*/  IADD3.X R91, R76, UR5, RZ, P4, !PT ;  /* 0x000000054c5b7c10 */ /* 0x000fe2000a7fe4ff */
[----:B------:R-:W0:Y:S01]  /*5370*/  LDGDEPBAR ;  /* 0x00000000000079af */ /* 0x000e220000000000 */
[----:B------:R-:W-:Y:S01]  /*5380*/  IADD3.X R95, R77, UR5, RZ, P3, !PT ;  /* 0x000000054d5f7c10 */ /* 0x000fe20009ffe4ff */
[----:B------:R-:W-:-:S02]  /*5390*/  UIADD3.X UR5, URZ, UR5, URZ, UP0, !UPT ;  /* 0x000000053f057290 */ /* 0x000fc400087fe43f */
[----:B------:R2:W-:Y:S04]  /*53a0*/  LDGSTS.E.BYPASS.128 [R86+0x2000], [R68.64], P1 ;  /* 0x0200000044567fae */ /* 0x0005e80008901c46 */
[----:B------:R4:W-:Y:S01]  /*53b0*/  LDGSTS.E.BYPASS.128 [R85+0x2000], [R88.64], P1 ;  /* 0x0200000058557fae */ /* 0x0009e20008901c46 */
[C---:B---3--:R-:W-:Y:S01]  /*53c0*/  FFMA R29, R31.reuse, R23, R30 ;  /* 0x000000171f1d7223 */ /* 0x048fe2000000001e */
[C---:B------:R-:W-:Y:S01]  /*53d0*/  FFMA R28, R31.reuse, R19, R64 ;  /* 0x000000131f1c7223 */ /* 0x040fe20000000040 */
[C---:B------:R-:W-:Y:S01]  /*53e0*/  FFMA R30, R31.reuse, R39, R54 ;  /* 0x000000271f1e7223 */ /* 0x040fe20000000036 */
[----:B------:R4:W-:Y:S01]  /*53f0*/  LDGSTS.E.BYPASS.128 [R84+0x2000], [R90.64], P1 ;  /* 0x020000005a547fae */ /* 0x0009e20008901c46 */
[----:B------:R-:W-:Y:S01]  /*5400*/  FFMA R31, R31, R47, R52 ;  /* 0x0000002f1f1f7223 */ /* 0x000fe20000000034 */
[C---:B-1----:R-:W-:Y:S01]  /*5410*/  FFMA R64, R60.reuse, R20, R107 ;  /* 0x000000143c407223 */ /* 0x042fe2000000006b */
[C---:B------:R-:W-:Y:S01]  /*5420*/  FFMA R54, R60.reuse, R16, R105 ;  /* 0x000000103c367223 */ /* 0x040fe20000000069 */
[----:B------:R4:W-:Y:S01]  /*5430*/  LDGSTS.E.BYPASS.128 [R83+0x2000], [R94.64], P1 ;  /* 0x020000005e537fae */ /* 0x0009e20008901c46 */
[C---:B------:R-:W-:Y:S01]  /*5440*/  FFMA R52, R60.reuse, R36, R103 ;  /* 0x000000243c347223 */ /* 0x040fe20000000067 */
[-C--:B------:R-:W-:Y:S01]  /*5450*/  FFMA R60, R60, R44.reuse, R111 ;  /* 0x0000002c3c3c7223 */ /* 0x080fe2000000006f */
[C---:B--2---:R-:W-:Y:S01]  /*5460*/  FFMA R44, R40.reuse, R44, R55 ;  /* 0x0000002c282c7223 */ /* 0x044fe20000000037 */
[----:B------:R-:W0:Y:S01]  /*5470*/  LDGDEPBAR ;  /* 0x00000000000079af */ /* 0x000e220000000000 */
[C---:B------:R-:W-:Y:S01]  /*5480*/  FFMA R20, R40.reuse, R20, R53 ;  /* 0x0000001428147223 */ /* 0x040fe20000000035 */
[C---:B------:R-:W-:Y:S01]  /*5490*/  FFMA R16, R40.reuse, R16, R65 ;  /* 0x0000001028107223 */ /* 0x040fe20000000041 */
[----:B------:R-:W-:Y:S01]  /*54a0*/  FFMA R36, R40, R36, R67 ;  /* 0x0000002428247223 */ /* 0x000fe20000000043 */
[C---:B------:R-:W-:Y:S01]  /*54b0*/  FFMA R69, R61.reuse, R21, R64 ;  /* 0x000000153d457223 */ /* 0x040fe20000000040 */
[C---:B------:R-:W-:Y:S01]  /*54c0*/  FFMA R71, R61.reuse, R17, R54 ;  /* 0x000000113d477223 */ /* 0x040fe20000000036 */
[C---:B------:R-:W-:Y:S01]  /*54d0*/  FFMA R87, R61.reuse, R37, R52 ;  /* 0x000000253d577223 */ /* 0x040fe20000000034 */
[-C--:B------:R-:W-:Y:S01]  /*54e0*/  FFMA R61, R61, R45.reuse, R60 ;  /* 0x0000002d3d3d7223 */ /* 0x080fe2000000003c */
[C---:B------:R-:W-:Y:S01]  /*54f0*/  FFMA R45, R41.reuse, R45, R44 ;  /* 0x0000002d292d7223 */ /* 0x040fe2000000002c */
        /* <DEDUP_REMOVED lines=15> */
[----:B------:R-:W-:-:S04]  /*55f0*/  DEPBAR.LE SB0, 0x0 ;  /* 0x000080000000791a */ /* 0x000fc80000000000 */
[C---:B------:R-:W-:Y:S01]  /*5600*/  FFMA R45, R43.reuse, R23, R22 ;  /* 0x000000172b2d7223 */ /* 0x040fe20000000016 */
[C---:B------:R-:W-:Y:S01]  /*5610*/  FFMA R44, R43.reuse, R19, R18 ;  /* 0x000000132b2c7223 */ /* 0x040fe20000000012 */
[C---:B------:R-:W-:Y:S01]  /*5620*/  FFMA R46, R43.reuse, R39, R38 ;  /* 0x000000272b2e7223 */ /* 0x040fe20000000026 */
[----:B------:R-:W-:Y:S01]  /*5630*/  FFMA R47, R43, R47, R16 ;  /* 0x0000002f2b2f7223 */ /* 0x000fe20000000010 */
[----:B------:R-:W-:Y:S06]  /*5640*/  BAR.SYNC 0x0 ;  /* 0x0000000000007b1d */ /* 0x000fec0000000000 */
[----:B----4-:R-:W-:Y:S01]  /*5650*/  @P0 CALL.REL.NOINC `(.L_x_0) ;  /* 0x0000001000000944 */ /* 0x010fe20003c00000 */
[----:B------:R-:W-:Y:S05]  /*5660*/  BRA `(.L_x_1) ;  /* 0xffffb76000007947 */ /* 0x000fea000383ffff */
.L_x_0:
[----:B------:R-:W1:Y:S01]  /*5670*/  S2R R2, SR_TID.X ;  /* 0x0000000000027919 */ /* 0x000e620000002100 */
[----:B------:R-:W-:-:S04]  /*5680*/  DEPBAR.LE SB0, 0x0 ;  /* 0x000080000000791a */ /* 0x000fc80000000000 */
[----:B------:R-:W-:Y:S02]  /*5690*/  ULDC UR4, c[0x0][0x178] ;  /* 0x00005e0000047ab9 */ /* 0x000fe40000000800 */
[----:B------:R-:W-:Y:S01]  /*56a0*/  UIMAD UR4, UR4, 0x32, URZ ;  /* 0x00000032040478a4 */ /* 0x000fe2000f8e023f */
[----:B-1----:R-:W-:Y:S02]  /*56b0*/  SHF.R.U32.HI R3, RZ, 0x4, R2 ;  /* 0x00000004ff037819 */ /* 0x002fe40000011602 */
[----:B------:R-:W-:Y:S02]  /*56c0*/  SHF.L.U32 R37, R2, 0x2, RZ ;  /* 0x0000000202257819 */ /* 0x000fe400000006ff */
[----:B------:R-:W-:Y:S02]  /*56d0*/  SGXT.U32 R3, R3, 0x3 ;  /* 0x000000030303781a */ /* 0x000fe40000000000 */
[----:B------:R-:W-:Y:S02]  /*56e0*/  LOP3.LUT R36, R37, 0x3c, RZ, 0xc0, !PT ;  /* 0x0000003c25247812 */ /* 0x000fe400078ec0ff */
[----:B------:R-:W-:-:S02]  /*56f0*/  LOP3.LUT R37, R0, 0x3c, R37, 0xf8, !PT ;  /* 0x0000003c00257812 */ /* 0x000fc400078ef825 */
[----:B------:R-:W-:Y:S01]  /*5700*/  LOP3.LUT R0, R78, 0x8, RZ, 0xfc, !PT ;  /* 0x000000084e007812 */ /* 0x000fe200078efcff */
[----:B------:R-:W-:Y:S01]  /*5710*/  IMAD R36, R3, 0x110, R36 ;  /* 0x0000011003247824 */ /* 0x000fe200078e0224 */
[----:B------:R-:W-:Y:S06]  /*5720*/  BAR.SYNC 0x0 ;  /* 0x0000000000007b1d */ /* 0x000fec0000000000 */
[----:B------:R-:W-:Y:S01]  /*5730*/  SHF.L.U32 R2, R36, 0x2, RZ ;  /* 0x0000000224027819 */ /* 0x000fe200000006ff */
[----:B------:R-:W-:Y:S01]  /*5740*/  STS.128 [R36.X4], R72 ;  /* 0x0000004824007388 */ /* 0x000fe20000004c00 */
[----:B------:R-:W-:-:S03]  /*5750*/  ISETP.GE.AND P0, PT, R37, 0x80, PT ;  /* 0x000000802500780c */ /* 0x000fc60003f06270 */
[----:B------:R-:W-:Y:S01]  /*5760*/  IMAD R38, R3, -0x330, R2 ;  /* 0xfffffcd003267824 */ /* 0x000fe200078e0202 */
[----:B------:R-:W-:Y:S01]  /*5770*/  STS.128 [R36.X4+0x110], R56 ;  /* 0x0001103824007388 */ /* 0x000fe20000004c00 */
[----:B------:R-:W-:Y:S02]  /*5780*/  ISETP.LT.AND P1, PT, R78, UR4, !P0 ;  /* 0x000000044e007c0c */ /* 0x000fe4000c721270 */
[----:B------:R-:W-:Y:S01]  /*5790*/  ISETP.LT.AND P2, PT, R0, UR4, !P0 ;  /* 0x0000000400007c0c */ /* 0x000fe2000c741270 */
[----:B------:R-:W-:Y:S01]  /*57a0*/  STS.128 [R36.X4+0x220], R48 ;  /* 0x0002203024007388 */ /* 0x000fe20000004c00 */
[----:B------:R-:W-:-:S03]  /*57b0*/  LEA R2, R78, R37, 0x7 ;  /* 0x000000254e027211 */ /* 0x000fc600078e38ff */
[----:B------:R-:W-:Y:S04]  /*57c0*/  STS.128 [R36.X4+0x330], R24 ;  /* 0x0003301824007388 */ /* 0x000fe80000004c00 */
[----:B------:R-:W-:Y:S06]  /*57d0*/  BAR.SYNC 0x0 ;  /* 0x0000000000007b1d */ /* 0x000fec0000000000 */
[----:B------:R-:W1:Y:S04]  /*57e0*/  LDS.128 R40, [R38] ;  /* 0x0000000026287984 */ /* 0x000e680000000c00 */
[----:B------:R-:W2:Y:S01]  /*57f0*/  LDS.128 R52, [R38+0x880] ;  /* 0x0008800026347984 */ /* 0x000ea20000000c00 */
[----:B------:R-:W-:-:S03]  /*5800*/  LEA R24, R0, R37, 0x7 ;  /* 0x0000002500187211 */ /* 0x000fc600078e38ff */
[----:B------:R-:W3:Y:S01]  /*5810*/  LDS.128 R8, [R38+0x1100] ;  /* 0x0011000026087984 */ /* 0x000ee20000000c00 */
[C---:B------:R-:W-:Y:S02]  /*5820*/  LOP3.LUT R0, R78.reuse, 0x10, RZ, 0xfc, !PT ;  /* 0x000000104e007812 */ /* 0x040fe400078efcff */
[C---:B------:R-:W-:Y:S01]  /*5830*/  LOP3.LUT R26, R78.reuse, 0x18, RZ, 0xfc, !PT ;  /* 0x000000184e1a7812 */ /* 0x040fe200078efcff */
[----:B------:R-:W4:Y:S01]  /*5840*/  LDS.128 R4, [R38+0x1980] ;  /* 0x0019800026047984 */ /* 0x000f220000000c00 */
[----:B------:R-:W-:-:S03]  /*5850*/  LOP3.LUT R27, R78, 0x20, RZ, 0xfc, !PT ;  /* 0x000000204e1b7812 */ /* 0x000fc600078efcff */
[----:B------:R-:W-:Y:S06]  /*5860*/  BAR.SYNC 0x0 ;  /* 0x0000000000007b1d */ /* 0x000fec0000000000 */
[----:B------:R-:W-:Y:S01]  /*5870*/  STS.128 [R36.X4], R32 ;  /* 0x0000002024007388 */ /* 0x000fe20000004c00 */
[C---:B------:R-:W-:Y:S02]  /*5880*/  ISETP.LT.AND P3, PT, R27.reuse, UR4, !P0 ;  /* 0x000000041b007c0c */ /* 0x040fe4000c761270 */
[----:B------:R-:W-:Y:S01]  /*5890*/  LEA R27, R27, R37, 0x7 ;  /* 0x000000251b1b7211 */ /* 0x000fe200078e38ff */
[----:B------:R-:W-:Y:S04]  /*58a0*/  STS.128 [R36.X4+0x110], R28 ;  /* 0x0001101c24007388 */ /* 0x000fe80000004c00 */
[----:B------:R-:W-:Y:S04]  /*58b0*/  STS.128 [R36.X4+0x220], R60 ;  /* 0x0002203c24007388 */ /* 0x000fe80000004c00 */
[----:B------:R-:W-:Y:S04]  /*58c0*/  STS.128 [R36.X4+0x330], R44 ;  /* 0x0003302c24007388 */ /* 0x000fe80000004c00 */
[----:B------:R-:W-:Y:S06]  /*58d0*/  BAR.SYNC 0x0 ;  /* 0x0000000000007b1d */ /* 0x000fec0000000000 */
[----:B------:R-:W4:Y:S01]  /*58e0*/  LDS.128 R12, [R38] ;  /* 0x00000000260c7984 */ /* 0x000f220000000c00 */
[----:B------:R-:W-:-:S02]  /*58f0*/  MOV R33, 0x4 ;  /* 0x0000000400217802 */ /* 0x000fc40000000f00 */
[C---:B------:R-:W-:Y:S01]  /*5900*/  LOP3.LUT R28, R78.reuse, 0x28, RZ, 0xfc, !PT ;  /* 0x000000284e1c7812 */ /* 0x040fe200078efcff */
[----:B------:R-:W4:Y:S01]  /*5910*/  LDS.128 R16, [R38+0x880] ;  /* 0x0008800026107984 */ /* 0x000f220000000c00 */
[----:B------:R-:W-:Y:S01]  /*5920*/  LOP3.LUT R29, R78, 0x30, RZ, 0xfc, !PT ;  /* 0x000000304e1d7812 */ /* 0x000fe200078efcff */
[-C--:B------:R-:W-:Y:S01]  /*5930*/  IMAD.WIDE R2, R2, R33.reuse, c[0x0][0x170] ;  /* 0x00005c0002027625 */ /* 0x080fe200078e0221 */
[----:B------:R-:W-:Y:S01]  /*5940*/  LOP3.LUT R78, R78, 0x38, RZ, 0xfc, !PT ;  /* 0x000000384e4e7812 */ /* 0x000fe200078efcff */
[----:B------:R-:W4:Y:S01]  /*5950*/  LDS.128 R20, [R38+0x1100] ;  /* 0x0011000026147984 */ /* 0x000f220000000c00 */
[----:B------:R-:W-:Y:S01]  /*5960*/  ISETP.LT.AND P4, PT, R28, UR4, !P0 ;  /* 0x000000041c007c0c */ /* 0x000fe2000c781270 */
[----:B------:R-:W-:Y:S01]  /*5970*/  IMAD.WIDE R24, R24, R33, c[0x0][0x170] ;  /* 0x00005c0018187625 */ /* 0x000fe200078e0221 */
[----:B------:R-:W-:Y:S01]  /*5980*/  ISETP.LT.AND P5, PT, R29, UR4, !P0 ;  /* 0x000000041d007c0c */ /* 0x000fe2000c7a1270 */
[----:B-1----:R1:W-:Y:S01]  /*5990*/  @P1 STG.E.128 [R2.64], R40 ;  /* 0x0000002802001986 */ /* 0x0023e2000c101d06 */
[----:B------:R-:W-:-:S02]  /*59a0*/  ISETP.LT.AND P1, PT, R0, UR4, !P0 ;  /* 0x0000000400007c0c */ /* 0x000fc4000c721270 */
[-C--:B------:R-:W-:Y:S01]  /*59b0*/  LEA R0, R0, R37.reuse, 0x7 ;  /* 0x0000002500007211 */ /* 0x080fe200078e38ff */
[----:B--2---:R2:W-:Y:S01]  /*59c0*/  @P2 STG.E.128 [R24.64], R52 ;  /* 0x0000003418002986 */ /* 0x0045e2000c101d06 */
[C---:B------:R-:W-:Y:S02]  /*59d0*/  ISETP.LT.AND P2, PT, R26.reuse, UR4, !P0 ;  /* 0x000000041a007c0c */ /* 0x040fe4000c741270 */
[-C--:B------:R-:W-:Y:S02]  /*59e0*/  LEA R26, R26, R37.reuse, 0x7 ;  /* 0x000000251a1a7211 */ /* 0x080fe400078e38ff */
[----:B------:R-:W-:Y:S02]  /*59f0*/  ISETP.LT.AND P0, PT, R78, UR4, !P0 ;  /* 0x000000044e007c0c */ /* 0x000fe4000c701270 */
[-C--:B------:R-:W-:Y:S02]  /*5a00*/  LEA R28, R28, R37.reuse, 0x7 ;  /* 0x000000251c1c7211 */ /* 0x080fe400078e38ff */
[----:B------:R-:W-:-:S03]  /*5a10*/  LEA R30, R29, R37, 0x7 ;  /* 0x000000251d1e7211 */ /* 0x000fc600078e38ff */
[----:B------:R-:W-:-:S04]  /*5a20*/  IMAD.WIDE R28, R28, R33, c[0x0][0x170] ;  /* 0x00005c001c1c7625 */ /* 0x000fc800078e0221 */
[----:B-1----:R-:W-:-:S04]  /*5a30*/  IMAD.WIDE R2, R0, R33, c[0x0][0x170] ;  /* 0x00005c0000027625 */ /* 0x002fc800078e0221 */
[-C--:B--2---:R-:W-:Y:S01]  /*5a40*/  IMAD.WIDE R24, R26, R33.reuse, c[0x0][0x170] ;  /* 0x00005c001a187625 */ /* 0x084fe200078e0221 */
[----:B---3--:R1:W-:Y:S03]  /*5a50*/  @P1 STG.E.128 [R2.64], R8 ;  /* 0x0000000802001986 */ /* 0x0083e6000c101d06 */
[-C--:B------:R-:W-:Y:S01]  /*5a60*/  IMAD.WIDE R26, R27, R33.reuse, c[0x0][0x170] ;  /* 0x00005c001b1a7625 */ /* 0x080fe200078e0221 */
[----:B----4-:R1:W-:Y:S03]  /*5a70*/  @P2 STG.E.128 [R24.64], R4 ;  /* 0x0000000418002986 */ /* 0x0103e6000c101d06 */
[----:B------:R-:W-:Y:S01]  /*5a80*/  IMAD.WIDE R30, R30, R33, c[0x0][0x170] ;  /* 0x00005c001e1e7625 */ /* 0x000fe200078e0221 */
[----:B------:R1:W-:Y:S04]  /*5a90*/  @P3 STG.E.128 [R26.64], R12 ;  /* 0x0000000c1a003986 */ /* 0x0003e8000c101d06 */
[----:B------:R1:W-:Y:S04]  /*5aa0*/  @P4 STG.E.128 [R28.64], R16 ;  /* 0x000000101c004986 */ /* 0x0003e8000c101d06 */
[----:B------:R1:W-:Y:S01]  /*5ab0*/  @P5 STG.E.128 [R30.64], R20 ;  /* 0x000000141e005986 */ /* 0x0003e2000c101d06 */
[----:B------:R-:W-:Y:S05]  /*5ac0*/  @!P0 EXIT ;  /* 0x000000000000894d */ /* 0x000fea0003800000 */
[----:B-1----:R-:W1:Y:S01]  /*5ad0*/  LDS.128 R4, [R38+0x1980] ;  /* 0x0019800026047984 */ /* 0x002e620000000c00 */
[----:B------:R-:W-:-:S05]  /*5ae0*/  LEA R2, R78, R37, 0x7 ;  /* 0x000000254e027211 */ /* 0x000fca00078e38ff */
[----:B------:R-:W-:-:S05]  /*5af0*/  IMAD.WIDE R2, R2, R33, c[0x0][0x170] ;  /* 0x00005c0002027625 */ /* 0x000fca00078e0221 */
[----:B-1----:R-:W-:Y:S01]  /*5b00*/  STG.E.128 [R2.64], R4 ;  /* 0x0000000402007986 */ /* 0x002fe2000c101d06 */
[----:B------:R-:W-:Y:S05]  /*5b10*/  EXIT ;  /* 0x000000000000794d */ /* 0x000fea0003800000 */
.L_x_2:
[----:B------:R-:W-:-:S00]  /*5b20*/  BRA `(.L_x_2) ;  /* 0xfffffff000007947 */ /* 0x000fc0000383ffff */
[----:B------:R-:W-:-:S00]  /*5b30*/  NOP ;  /* 0x0000000000007918 */ /* 0x000fc00000000000 */
        /* <DEDUP_REMOVED lines=12> */
.L_x_3:


//--------------------- .nv.shared.triton_mm      --------------------------
	.section	.nv.shared.triton_mm,"aw",@nobits
	.align	16
